	.target	sm_90a

	.elftype	@"ET_EXEC"


//--------------------- .note.nv.tkinfo           --------------------------
	.section	.note.nv.tkinfo,"",@"SHT_NOTE"
	.sectionflags	@"SHF_NOTE_NV_TKINFO"
	.tkinfo
        /*0018*/ 	.word	0x00000002
        /*0030*/ 	.string	""
        /*0030*/ 	.string	"ptxas"
        /*0030*/ 	.string	"Cuda compilation tools, release 13.0, V13.0.88"
        /*0030*/ 	.string	"Build cuda_13.0.r13.0/compiler.36424714_0"
        /*0030*/ 	.string	"-arch sm_90a -m 64 "



//--------------------- .note.nv.cuinfo           --------------------------
	.section	.note.nv.cuinfo,"",@"SHT_NOTE"
	.sectionflags	@"SHF_NOTE_NV_CUINFO"
        /*0018*/ 	.short	0x0002
        /*001a*/ 	.short	0x005a
        /*001c*/ 	.short	0x0082
	.zero		2


//--------------------- .nv.info                  --------------------------
	.section	.nv.info,"",@"SHT_CUDA_INFO"
	.align	4


	//----- nvinfo : EIATTR_REGCOUNT
	.align		4
        /*0000*/ 	.byte	0x04, 0x2f
        /*0002*/ 	.short	(.L_12 - .L_11)
	.align		4
.L_11:
        /*0004*/ 	.word	index@(_ZN7cutlass13device_kernelINS_4gemm6kernel13GemmUniversalIN4cute5tupleIJiiiiEEENS1_10collective13CollectiveMmaINS1_37MainloopSm90TmaGmmaWarpSpecializedFP8ILi22ENS5_IJNS4_1CILi2EEENSA_ILi1EEESC_EEENS1_32KernelTmaWarpSpecializedPingpongEEENS5_IJNSA_ILi64EEENSA_ILi256EEENSA_ILi32EEEEEENS_12float_e4m3_tENS5_IJlSC_lEEESK_SL_NS4_8TiledMMAINS4_8MMA_AtomIJNS4_4SM904GMMA31MMA_64x256x32_F32E4M3E4M3_SS_TNILNSP_7ScaleInE1ELSR_1EEEEEENS4_6LayoutINS5_IJSC_SC_SC_EEENS5_IJNSA_ILi0EEESW_SW_EEEEENS5_IJNS4_10UnderscoreESZ_SZ_EEEEENS4_13SM90_TMA_LOADENS4_14ComposedLayoutINS4_7SwizzleILi1ELi4ELi3EEENS4_18smem_ptr_flag_bitsILi8EEENSU_INS5_IJNSA_ILi8EEESI_EEENS5_IJSI_SC_EEEEEEEvNS4_8identityENS4_23SM90_TMA_LOAD_MULTICASTES1C_vS1D_EENS_8epilogue10collective6detail29Sm90TmaWarpSpecializedAdapterINS1H_15DefaultEpilogueISK_SL_SL_NS1G_6thread17LinearCombinationISK_Li1EffLNS1L_9ScaleType4KindE0ELNS_15FloatRoundStyleE2ESK_EENS1_15EpilogueDefaultEEEEEvvEEEEvNT_6ParamsE)
        /*0008*/ 	.word	0x000000a8


	//----- nvinfo : EIATTR_FRAME_SIZE
	.align		4
.L_12:
        /*000c*/ 	.byte	0x04, 0x11
        /*000e*/ 	.short	(.L_14 - .L_13)
	.align		4
.L_13:
        /*0010*/ 	.word	index@(_ZN7cutlass13device_kernelINS_4gemm6kernel13GemmUniversalIN4cute5tupleIJiiiiEEENS1_10collective13CollectiveMmaINS1_37MainloopSm90TmaGmmaWarpSpecializedFP8ILi22ENS5_IJNS4_1CILi2EEENSA_ILi1EEESC_EEENS1_32KernelTmaWarpSpecializedPingpongEEENS5_IJNSA_ILi64EEENSA_ILi256EEENSA_ILi32EEEEEENS_12float_e4m3_tENS5_IJlSC_lEEESK_SL_NS4_8TiledMMAINS4_8MMA_AtomIJNS4_4SM904GMMA31MMA_64x256x32_F32E4M3E4M3_SS_TNILNSP_7ScaleInE1ELSR_1EEEEEENS4_6LayoutINS5_IJSC_SC_SC_EEENS5_IJNSA_ILi0EEESW_SW_EEEEENS5_IJNS4_10UnderscoreESZ_SZ_EEEEENS4_13SM90_TMA_LOADENS4_14ComposedLayoutINS4_7SwizzleILi1ELi4ELi3EEENS4_18smem_ptr_flag_bitsILi8EEENSU_INS5_IJNSA_ILi8EEESI_EEENS5_IJSI_SC_EEEEEEEvNS4_8identityENS4_23SM90_TMA_LOAD_MULTICASTES1C_vS1D_EENS_8epilogue10collective6detail29Sm90TmaWarpSpecializedAdapterINS1H_15DefaultEpilogueISK_SL_SL_NS1G_6thread17LinearCombinationISK_Li1EffLNS1L_9ScaleType4KindE0ELNS_15FloatRoundStyleE2ESK_EENS1_15EpilogueDefaultEEEEEvvEEEEvNT_6ParamsE)
        /*0014*/ 	.word	0x00000118


	//----- nvinfo : EIATTR_MIN_STACK_SIZE
	.align		4
.L_14:
        /*0018*/ 	.byte	0x04, 0x12
        /*001a*/ 	.short	(.L_16 - .L_15)
	.align		4
.L_15:
        /*001c*/ 	.word	index@(_ZN7cutlass13device_kernelINS_4gemm6kernel13GemmUniversalIN4cute5tupleIJiiiiEEENS1_10collective13CollectiveMmaINS1_37MainloopSm90TmaGmmaWarpSpecializedFP8ILi22ENS5_IJNS4_1CILi2EEENSA_ILi1EEESC_EEENS1_32KernelTmaWarpSpecializedPingpongEEENS5_IJNSA_ILi64EEENSA_ILi256EEENSA_ILi32EEEEEENS_12float_e4m3_tENS5_IJlSC_lEEESK_SL_NS4_8TiledMMAINS4_8MMA_AtomIJNS4_4SM904GMMA31MMA_64x256x32_F32E4M3E4M3_SS_TNILNSP_7ScaleInE1ELSR_1EEEEEENS4_6LayoutINS5_IJSC_SC_SC_EEENS5_IJNSA_ILi0EEESW_SW_EEEEENS5_IJNS4_10UnderscoreESZ_SZ_EEEEENS4_13SM90_TMA_LOADENS4_14ComposedLayoutINS4_7SwizzleILi1ELi4ELi3EEENS4_18smem_ptr_flag_bitsILi8EEENSU_INS5_IJNSA_ILi8EEESI_EEENS5_IJSI_SC_EEEEEEEvNS4_8identityENS4_23SM90_TMA_LOAD_MULTICASTES1C_vS1D_EENS_8epilogue10collective6detail29Sm90TmaWarpSpecializedAdapterINS1H_15DefaultEpilogueISK_SL_SL_NS1G_6thread17LinearCombinationISK_Li1EffLNS1L_9ScaleType4KindE0ELNS_15FloatRoundStyleE2ESK_EENS1_15EpilogueDefaultEEEEEvvEEEEvNT_6ParamsE)
        /*0020*/ 	.word	0x00000118
.L_16:


//--------------------- .nv.compat                --------------------------
	.section	.nv.compat,"",@"SHT_CUDA_COMPAT_INFO"
	.align	4
        /*0000*/ 	.byte	0x02, 0x09, 0x01, 0x00, 0x02, 0x02, 0x04, 0x00, 0x02, 0x05, 0x05, 0x00, 0x03, 0x07, 0x01, 0x01
        /*0010*/ 	.byte	0x02, 0x03, 0x01, 0x00, 0x02, 0x06, 0x01, 0x00, 0x04, 0x0b, 0x08, 0x00, 0x00, 0x00, 0x00, 0x00
        /*0020*/ 	.byte	0x00, 0x00, 0x00, 0x00


//--------------------- .nv.info._ZN7cutlass13device_kernelINS_4gemm6kernel13GemmUniversalIN4cute5tupleIJiiiiEEENS1_10collective13CollectiveMmaINS1_37MainloopSm90TmaGmmaWarpSpecializedFP8ILi22ENS5_IJNS4_1CILi2EEENSA_ILi1EEESC_EEENS1_32KernelTmaWarpSpecializedPingpongEEENS5_IJNSA_ILi64EEENSA_ILi256EEENSA_ILi32EEEEEENS_12float_e4m3_tENS5_IJlSC_lEEESK_SL_NS4_8TiledMMAINS4_8MMA_AtomIJNS4_4SM904GMMA31MMA_64x256x32_F32E4M3E4M3_SS_TNILNSP_7ScaleInE1ELSR_1EEEEEENS4_6LayoutINS5_IJSC_SC_SC_EEENS5_IJNSA_ILi0EEESW_SW_EEEEENS5_IJNS4_10UnderscoreESZ_SZ_EEEEENS4_13SM90_TMA_LOADENS4_14ComposedLayoutINS4_7SwizzleILi1ELi4ELi3EEENS4_18smem_ptr_flag_bitsILi8EEENSU_INS5_IJNSA_ILi8EEESI_EEENS5_IJSI_SC_EEEEEEEvNS4_8identityENS4_23SM90_TMA_LOAD_MULTICASTES1C_vS1D_EENS_8epilogue10collective6detail29Sm90TmaWarpSpecializedAdapterINS1H_15DefaultEpilogueISK_SL_SL_NS1G_6thread17LinearCombinationISK_Li1EffLNS1L_9ScaleType4KindE0ELNS_15FloatRoundStyleE2ESK_EENS1_15EpilogueDefaultEEEEEvvEEEEvNT_6ParamsE --------------------------
	.section	.nv.info._ZN7cutlass13device_kernelINS_4gemm6kernel13GemmUniversalIN4cute5tupleIJiiiiEEENS1_10collective13CollectiveMmaINS1_37MainloopSm90TmaGmmaWarpSpecializedFP8ILi22ENS5_IJNS4_1CILi2EEENSA_ILi1EEESC_EEENS1_32KernelTmaWarpSpecializedPingpongEEENS5_IJNSA_ILi64EEENSA_ILi256EEENSA_ILi32EEEEEENS_12float_e4m3_tENS5_IJlSC_lEEESK_SL_NS4_8TiledMMAINS4_8MMA_AtomIJNS4_4SM904GMMA31MMA_64x256x32_F32E4M3E4M3_SS_TNILNSP_7ScaleInE1ELSR_1EEEEEENS4_6LayoutINS5_IJSC_SC_SC_EEENS5_IJNSA_ILi0EEESW_SW_EEEEENS5_IJNS4_10UnderscoreESZ_SZ_EEEEENS4_13SM90_TMA_LOADENS4_14ComposedLayoutINS4_7SwizzleILi1ELi4ELi3EEENS4_18smem_ptr_flag_bitsILi8EEENSU_INS5_IJNSA_ILi8EEESI_EEENS5_IJSI_SC_EEEEEEEvNS4_8identityENS4_23SM90_TMA_LOAD_MULTICASTES1C_vS1D_EENS_8epilogue10collective6detail29Sm90TmaWarpSpecializedAdapterINS1H_15DefaultEpilogueISK_SL_SL_NS1G_6thread17LinearCombinationISK_Li1EffLNS1L_9ScaleType4KindE0ELNS_15FloatRoundStyleE2ESK_EENS1_15EpilogueDefaultEEEEEvvEEEEvNT_6ParamsE,"",@"SHT_CUDA_INFO"
	.sectionflags	@""
	.align	4


	//----- nvinfo : EIATTR_CUDA_API_VERSION
	.align		4
        /*0000*/ 	.byte	0x04, 0x37
        /*0002*/ 	.short	(.L_18 - .L_17)
.L_17:
        /*0004*/ 	.word	0x00000082


	//----- nvinfo : EIATTR_KPARAM_INFO
	.align		4
.L_18:
        /*0008*/ 	.byte	0x04, 0x17
        /*000a*/ 	.short	(.L_20 - .L_19)
.L_19:
        /*000c*/ 	.word	0x00000000
        /*0010*/ 	.short	0x0000
        /*0012*/ 	.short	0x0070
        /*0014*/ 	.byte	0x00, 0xf0, 0x01, 0x10


	//----- nvinfo : EIATTR_SPARSE_MMA_MASK
	.align		4
.L_20:
        /*0018*/ 	.byte	0x03, 0x50
        /*001a*/ 	.short	0x0000


	//----- nvinfo : EIATTR_MAXREG_COUNT
	.align		4
        /*001c*/ 	.byte	0x03, 0x1b
        /*001e*/ 	.short	0x00a8


	//----- nvinfo : EIATTR_NUM_BARRIERS
	.align		4
        /*0020*/ 	.byte	0x02, 0x4c
        /*0022*/ 	.byte	0x01
	.zero		1


	//----- nvinfo : EIATTR_ANNOTATIONS
	.align		4
        /*0024*/ 	.byte	0x04, 0x55
        /*0026*/ 	.short	(.L_22 - .L_21)


	//   ....[0]....
.L_21:
        /*0028*/ 	.word	0x00000001
        /*002c*/ 	.byte	0x90, 0x09, 0x00, 0x00, 0x01, 0x00, 0x00, 0x00, 0x80, 0x0b, 0x00, 0x00, 0x01, 0x00, 0x00, 0x00
        /* <DEDUP_REMOVED lines=212> */
        /*0d7c*/ 	.byte	0x20, 0x0f, 0x01, 0x00


	//----- nvinfo : EIATTR_MERCURY_ISA_VERSION
	.align		4
.L_22:
        /*0d80*/ 	.byte	0x03, 0x5f
        /*0d82*/ 	.short	0x0101


	//----- nvinfo : EIATTR_INT_WARP_WIDE_INSTR_OFFSETS
	.align		4
        /*0d84*/ 	.byte	0x04, 0x31
        /*0d86*/ 	.short	(.L_24 - .L_23)


	//   ....[0]....
.L_23:
        /*0d88*/ 	.word	0x00000810


	//   ....[1]....
        /*0d8c*/ 	.word	0x00000890


	//   ....[2]....
        /*0d90*/ 	.word	0x000008a0


	//   ....[3]....
        /*0d94*/ 	.word	0x000008d0


	//   ....[4]....
        /*0d98*/ 	.word	0x00000910


	//   ....[5]....
        /*0d9c*/ 	.word	0x00000940


	//   ....[6]....
        /*0da0*/ 	.word	0x00000a50


	//   ....[7]....
        /*0da4*/ 	.word	0x00000a70


	//   ....[8]....
        /*0da8*/ 	.word	0x00005870


	//----- nvinfo : EIATTR_COOP_GROUP_MASK_REGIDS
	.align		4
.L_24:
        /*0dac*/ 	.byte	0x04, 0x29
        /*0dae*/ 	.short	(.L_26 - .L_25)


	//   ....[0]....
.L_25:
        /*0db0*/ 	.word	0xffffffff


	//   ....[1]....
        /*0db4*/ 	.word	0xffffffff


	//   ....[2]....
        /*0db8*/ 	.word	0xffffffff


	//   ....[3]....
        /*0dbc*/ 	.word	0xffffffff


	//   ....[4]....
        /*0dc0*/ 	.word	0xffffffff


	//   ....[5]....
        /*0dc4*/ 	.word	0xffffffff


	//   ....[6]....
        /*0dc8*/ 	.word	0xffffffff


	//----- nvinfo : EIATTR_COOP_GROUP_INSTR_OFFSETS
	.align		4
.L_26:
        /*0dcc*/ 	.byte	0x04, 0x28
        /*0dce*/ 	.short	(.L_28 - .L_27)


	//   ....[0]....
.L_27:
        /*0dd0*/ 	.word	0x00000070


	//   ....[1]....
        /*0dd4*/ 	.word	0x00000090


	//   ....[2]....
        /*0dd8*/ 	.word	0x00000190


	//   ....[3]....
        /*0ddc*/ 	.word	0x00000620


	//   ....[4]....
        /*0de0*/ 	.word	0x00000660


	//   ....[5]....
        /*0de4*/ 	.word	0x00000760


	//   ....[6]....
        /*0de8*/ 	.word	0x00000c10


	//----- nvinfo : EIATTR_REG_RECONFIG
	.align		4
.L_28:
        /*0dec*/ 	.byte	0x01, 0x54
	.zero		2


	//----- nvinfo : EIATTR_MBARRIER_INSTR_OFFSETS
	.align		4
        /*0df0*/ 	.byte	0x04, 0x39
        /*0df2*/ 	.short	(.L_30 - .L_29)


	//   ....[0]....
.L_29:
        /*0df4*/ 	.word	0x00000330
        /*0df8*/ 	.word	0x000000ff
        /*0dfc*/ 	.word	0x00000000
        /*0e00*/ 	.short	0x0100
        /*0e02*/ 	.byte	0x07
	.zero		1


	//   ....[1]....
        /*0e04*/ 	.word	0x00000340
        /*0e08*/ 	.word	0x000000ff
        /*0e0c*/ 	.word	0x000000b0
        /*0e10*/ 	.short	0x0100
        /*0e12*/ 	.byte	0x07
	.zero		1


	//   ....[2]....
        /*0e14*/ 	.word	0x00000350
        /*0e18*/ 	.word	0x000000ff
        /*0e1c*/ 	.word	0x00000008
        /*0e20*/ 	.short	0x0100
        /*0e22*/ 	.byte	0x07
	.zero		1


	//   ....[3]....
        /*0e24*/ 	.word	0x00000360
        /*0e28*/ 	.word	0x000000ff
        /*0e2c*/ 	.word	0x000000b8
        /*0e30*/ 	.short	0x0100
        /*0e32*/ 	.byte	0x07
	.zero		1


	//   ....[4]....
        /*0e34*/ 	.word	0x00000370
        /*0e38*/ 	.word	0x000000ff
        /*0e3c*/ 	.word	0x00000010
        /*0e40*/ 	.short	0x0100
        /*0e42*/ 	.byte	0x07
	.zero		1


	//   ....[5]....
        /*0e44*/ 	.word	0x00000380
        /*0e48*/ 	.word	0x000000ff
        /*0e4c*/ 	.word	0x000000c0
        /*0e50*/ 	.short	0x0100
        /*0e52*/ 	.byte	0x07
	.zero		1


	//   ....[6]....
        /*0e54*/ 	.word	0x00000390
        /*0e58*/ 	.word	0x000000ff
        /*0e5c*/ 	.word	0x00000018
        /*0e60*/ 	.short	0x0100
        /*0e62*/ 	.byte	0x07
	.zero		1


	//   ....[7]....
        /*0e64*/ 	.word	0x000003a0
        /*0e68*/ 	.word	0x000000ff
        /*0e6c*/ 	.word	0x000000c8
        /*0e70*/ 	.short	0x0100
        /*0e72*/ 	.byte	0x07
	.zero		1


	//   ....[8]....
        /*0e74*/ 	.word	0x000003b0
        /*0e78*/ 	.word	0x000000ff
        /*0e7c*/ 	.word	0x00000020
        /*0e80*/ 	.short	0x0100
        /*0e82*/ 	.byte	0x07
	.zero		1


	//   ....[9]....
        /*0e84*/ 	.word	0x000003c0
        /*0e88*/ 	.word	0x000000ff
        /*0e8c*/ 	.word	0x000000d0
        /*0e90*/ 	.short	0x0100
        /*0e92*/ 	.byte	0x07
	.zero		1


	//   ....[10]....
        /*0e94*/ 	.word	0x000003d0
        /*0e98*/ 	.word	0x000000ff
        /*0e9c*/ 	.word	0x00000028
        /*0ea0*/ 	.short	0x0100
        /*0ea2*/ 	.byte	0x07
	.zero		1


	//   ....[11]....
        /*0ea4*/ 	.word	0x000003e0
        /*0ea8*/ 	.word	0x000000ff
        /*0eac*/ 	.word	0x000000d8
        /*0eb0*/ 	.short	0x0100
        /*0eb2*/ 	.byte	0x07
	.zero		1


	//   ....[12]....
        /*0eb4*/ 	.word	0x000003f0
        /*0eb8*/ 	.word	0x000000ff
        /*0ebc*/ 	.word	0x00000030
        /*0ec0*/ 	.short	0x0100
        /*0ec2*/ 	.byte	0x07
	.zero		1


	//   ....[13]....
        /*0ec4*/ 	.word	0x00000400
        /*0ec8*/ 	.word	0x000000ff
        /*0ecc*/ 	.word	0x000000e0
        /*0ed0*/ 	.short	0x0100
        /*0ed2*/ 	.byte	0x07
	.zero		1


	//   ....[14]....
        /*0ed4*/ 	.word	0x00000410
        /*0ed8*/ 	.word	0x000000ff
        /*0edc*/ 	.word	0x00000038
        /*0ee0*/ 	.short	0x0100
        /*0ee2*/ 	.byte	0x07
	.zero		1


	//   ....[15]....
        /*0ee4*/ 	.word	0x00000420
        /*0ee8*/ 	.word	0x000000ff
        /*0eec*/ 	.word	0x000000e8
        /*0ef0*/ 	.short	0x0100
        /*0ef2*/ 	.byte	0x07
	.zero		1


	//   ....[16]....
        /*0ef4*/ 	.word	0x00000430
        /*0ef8*/ 	.word	0x000000ff
        /*0efc*/ 	.word	0x00000040
        /*0f00*/ 	.short	0x0100
        /*0f02*/ 	.byte	0x07
	.zero		1


	//   ....[17]....
        /*0f04*/ 	.word	0x00000440
        /*0f08*/ 	.word	0x000000ff
        /*0f0c*/ 	.word	0x000000f0
        /*0f10*/ 	.short	0x0100
        /*0f12*/ 	.byte	0x07
	.zero		1


	//   ....[18]....
        /*0f14*/ 	.word	0x00000450
        /*0f18*/ 	.word	0x000000ff
        /*0f1c*/ 	.word	0x00000048
        /*0f20*/ 	.short	0x0100
        /*0f22*/ 	.byte	0x07
	.zero		1


	//   ....[19]....
        /*0f24*/ 	.word	0x00000460
        /*0f28*/ 	.word	0x000000ff
        /*0f2c*/ 	.word	0x000000f8
        /*0f30*/ 	.short	0x0100
        /*0f32*/ 	.byte	0x07
	.zero		1


	//   ....[20]....
        /*0f34*/ 	.word	0x00000470
        /*0f38*/ 	.word	0x000000ff
        /*0f3c*/ 	.word	0x00000050
        /*0f40*/ 	.short	0x0100
        /*0f42*/ 	.byte	0x07
	.zero		1


	//   ....[21]....
        /*0f44*/ 	.word	0x00000480
        /*0f48*/ 	.word	0x000000ff
        /*0f4c*/ 	.word	0x00000100
        /*0f50*/ 	.short	0x0100
        /*0f52*/ 	.byte	0x07
	.zero		1


	//   ....[22]....
        /*0f54*/ 	.word	0x00000490
        /*0f58*/ 	.word	0x000000ff
        /*0f5c*/ 	.word	0x00000058
        /*0f60*/ 	.short	0x0100
        /*0f62*/ 	.byte	0x07
	.zero		1


	//   ....[23]....
        /*0f64*/ 	.word	0x000004a0
        /*0f68*/ 	.word	0x000000ff
        /*0f6c*/ 	.word	0x00000108
        /*0f70*/ 	.short	0x0100
        /*0f72*/ 	.byte	0x07
	.zero		1


	//   ....[24]....
        /*0f74*/ 	.word	0x000004b0
        /*0f78*/ 	.word	0x000000ff
        /*0f7c*/ 	.word	0x00000060
        /*0f80*/ 	.short	0x0100
        /*0f82*/ 	.byte	0x07
	.zero		1


	//   ....[25]....
        /*0f84*/ 	.word	0x000004c0
        /*0f88*/ 	.word	0x000000ff
        /*0f8c*/ 	.word	0x00000110
        /*0f90*/ 	.short	0x0100
        /*0f92*/ 	.byte	0x07
	.zero		1


	//   ....[26]....
        /*0f94*/ 	.word	0x000004d0
        /*0f98*/ 	.word	0x000000ff
        /*0f9c*/ 	.word	0x00000068
        /*0fa0*/ 	.short	0x0100
        /*0fa2*/ 	.byte	0x07
	.zero		1


	//   ....[27]....
        /*0fa4*/ 	.word	0x000004e0
        /*0fa8*/ 	.word	0x000000ff
        /*0fac*/ 	.word	0x00000118
        /*0fb0*/ 	.short	0x0100
        /*0fb2*/ 	.byte	0x07
	.zero		1


	//   ....[28]....
        /*0fb4*/ 	.word	0x000004f0
        /*0fb8*/ 	.word	0x000000ff
        /*0fbc*/ 	.word	0x00000070
        /*0fc0*/ 	.short	0x0100
        /*0fc2*/ 	.byte	0x07
	.zero		1


	//   ....[29]....
        /*0fc4*/ 	.word	0x00000500
        /*0fc8*/ 	.word	0x000000ff
        /*0fcc*/ 	.word	0x00000120
        /*0fd0*/ 	.short	0x0100
        /*0fd2*/ 	.byte	0x07
	.zero		1


	//   ....[30]....
        /*0fd4*/ 	.word	0x00000510
        /*0fd8*/ 	.word	0x000000ff
        /*0fdc*/ 	.word	0x00000078
        /*0fe0*/ 	.short	0x0100
        /*0fe2*/ 	.byte	0x07
	.zero		1


	//   ....[31]....
        /*0fe4*/ 	.word	0x00000520
        /*0fe8*/ 	.word	0x000000ff
        /*0fec*/ 	.word	0x00000128
        /*0ff0*/ 	.short	0x0100
        /*0ff2*/ 	.byte	0x07
	.zero		1


	//   ....[32]....
        /*0ff4*/ 	.word	0x00000530
        /*0ff8*/ 	.word	0x000000ff
        /*0ffc*/ 	.word	0x00000080
        /*1000*/ 	.short	0x0100
        /*1002*/ 	.byte	0x07
	.zero		1


	//   ....[33]....
        /*1004*/ 	.word	0x00000540
        /*1008*/ 	.word	0x000000ff
        /*100c*/ 	.word	0x00000130
        /*1010*/ 	.short	0x0100
        /*1012*/ 	.byte	0x07
	.zero		1


	//   ....[34]....
        /*1014*/ 	.word	0x00000550
        /*1018*/ 	.word	0x000000ff
        /*101c*/ 	.word	0x00000088
        /*1020*/ 	.short	0x0100
        /*1022*/ 	.byte	0x07
	.zero		1


	//   ....[35]....
        /*1024*/ 	.word	0x00000560
        /*1028*/ 	.word	0x000000ff
        /*102c*/ 	.word	0x00000138
        /*1030*/ 	.short	0x0100
        /*1032*/ 	.byte	0x07
	.zero		1


	//   ....[36]....
        /*1034*/ 	.word	0x00000570
        /*1038*/ 	.word	0x000000ff
        /*103c*/ 	.word	0x00000090
        /*1040*/ 	.short	0x0100
        /*1042*/ 	.byte	0x07
	.zero		1


	//   ....[37]....
        /*1044*/ 	.word	0x00000580
        /*1048*/ 	.word	0x000000ff
        /*104c*/ 	.word	0x00000140
        /*1050*/ 	.short	0x0100
        /*1052*/ 	.byte	0x07
	.zero		1


	//   ....[38]....
        /*1054*/ 	.word	0x00000590
        /*1058*/ 	.word	0x000000ff
        /*105c*/ 	.word	0x00000098
        /*1060*/ 	.short	0x0100
        /*1062*/ 	.byte	0x07
	.zero		1


	//   ....[39]....
        /*1064*/ 	.word	0x000005a0
        /*1068*/ 	.word	0x000000ff
        /*106c*/ 	.word	0x00000148
        /*1070*/ 	.short	0x0100
        /*1072*/ 	.byte	0x07
	.zero		1


	//   ....[40]....
        /*1074*/ 	.word	0x000005b0
        /*1078*/ 	.word	0x000000ff
        /*107c*/ 	.word	0x000000a0
        /*1080*/ 	.short	0x0100
        /*1082*/ 	.byte	0x07
	.zero		1


	//   ....[41]....
        /*1084*/ 	.word	0x000005c0
        /*1088*/ 	.word	0x000000ff
        /*108c*/ 	.word	0x00000150
        /*1090*/ 	.short	0x0100
        /*1092*/ 	.byte	0x07
	.zero		1


	//   ....[42]....
        /*1094*/ 	.word	0x000005d0
        /*1098*/ 	.word	0x000000ff
        /*109c*/ 	.word	0x000000a8
        /*10a0*/ 	.short	0x0100
        /*10a2*/ 	.byte	0x07
	.zero		1


	//   ....[43]....
        /*10a4*/ 	.word	0x000005e0
        /*10a8*/ 	.word	0x000000ff
        /*10ac*/ 	.word	0x00000158
        /*10b0*/ 	.short	0x0100
        /*10b2*/ 	.byte	0x07
	.zero		1


	//   ....[44]....
        /*10b4*/ 	.word	0x00000ab0
        /*10b8*/ 	.word	0x000000ff
        /*10bc*/ 	.word	0x00000190
        /*10c0*/ 	.short	0x0100
        /*10c2*/ 	.byte	0x07
	.zero		1


	//   ....[45]....
        /*10c4*/ 	.word	0x00000b50
        /*10c8*/ 	.word	0x000000ff
        /*10cc*/ 	.word	0x00000198
        /*10d0*/ 	.short	0x0100
        /*10d2*/ 	.byte	0x07
	.zero		1


	//   ....[46]....
        /*10d4*/ 	.word	0x00000b90
        /*10d8*/ 	.word	0x000000ff
        /*10dc*/ 	.word	0x00000170
        /*10e0*/ 	.short	0x0100
        /*10e2*/ 	.byte	0x0a
	.zero		1


	//   ....[47]....
        /*10e4*/ 	.word	0x00000ba0
        /*10e8*/ 	.word	0x000000ff
        /*10ec*/ 	.word	0x00000178
        /*10f0*/ 	.short	0x0100
        /*10f2*/ 	.byte	0x0a
	.zero		1


	//   ....[48]....
        /*10f4*/ 	.word	0x00000bb0
        /*10f8*/ 	.word	0x000000ff
        /*10fc*/ 	.word	0x00000180
        /*1100*/ 	.short	0x0100
        /*1102*/ 	.byte	0x0a
	.zero		1


	//   ....[49]....
        /*1104*/ 	.word	0x00000bc0
        /*1108*/ 	.word	0x000000ff
        /*110c*/ 	.word	0x00000188
        /*1110*/ 	.short	0x0100
        /*1112*/ 	.byte	0x0a
	.zero		1


	//   ....[50]....
        /*1114*/ 	.word	0x00001a70
        /*1118*/ 	.word	0x000000ff
        /*111c*/ 	.word	0xfffffff8
        /*1120*/ 	.short	0x010a
        /*1122*/ 	.byte	0x11
	.zero		1


	//   ....[51]....
        /*1124*/ 	.word	0x00002450
        /*1128*/ 	.word	0x000000ff
        /*112c*/ 	.word	0x00000000
        /*1130*/ 	.short	0x010a
        /*1132*/ 	.byte	0x06
	.zero		1


	//   ....[52]....
        /*1134*/ 	.word	0x00002490
        /*1138*/ 	.word	0x000000ff
        /*113c*/ 	.word	0x00000000
        /*1140*/ 	.short	0x010a
        /*1142*/ 	.byte	0x06
	.zero		1


	//   ....[53]....
        /*1144*/ 	.word	0x00003620
        /*1148*/ 	.word	0x000000ff
        /*114c*/ 	.word	0x00000000
        /*1150*/ 	.short	0x010a
        /*1152*/ 	.byte	0x09
	.zero		1


	//   ....[54]....
        /*1154*/ 	.word	0x00003660
        /*1158*/ 	.word	0x000000ff
        /*115c*/ 	.word	0x00000000
        /*1160*/ 	.short	0x010a
        /*1162*/ 	.byte	0x09
	.zero		1


	//   ....[55]....
        /*1164*/ 	.word	0x000046d0
        /*1168*/ 	.word	0x000000e5
        /*116c*/ 	.word	0x00000000
        /*1170*/ 	.short	0x0101
        /*1172*/ 	.byte	0x3f
	.zero		1


	//   ....[56]....
        /*1174*/ 	.word	0x00005790
        /*1178*/ 	.word	0x000000e3
        /*117c*/ 	.word	0x00000000
        /*1180*/ 	.short	0x0101
        /*1182*/ 	.byte	0x1d
	.zero		1


	//   ....[57]....
        /*1184*/ 	.word	0x00005920
        /*1188*/ 	.word	0x00000018
        /*118c*/ 	.word	0x00000000
        /*1190*/ 	.short	0x0101
        /*1192*/ 	.byte	0x3f
	.zero		1


	//   ....[58]....
        /*1194*/ 	.word	0x000059e0
        /*1198*/ 	.word	0x000000ff
        /*119c*/ 	.word	0x00000008
        /*11a0*/ 	.short	0x010a
        /*11a2*/ 	.byte	0x11
	.zero		1


	//   ....[59]....
        /*11a4*/ 	.word	0x0000ebd0
        /*11a8*/ 	.word	0x00000003
        /*11ac*/ 	.word	0x00000000
        /*11b0*/ 	.short	0x0101
        /*11b2*/ 	.byte	0x1d
	.zero		1


	//   ....[60]....
        /*11b4*/ 	.word	0x0000f620
        /*11b8*/ 	.word	0x0000000c
        /*11bc*/ 	.word	0x000000b0
        /*11c0*/ 	.short	0x010a
        /*11c2*/ 	.byte	0x3f
	.zero		1


	//   ....[61]....
        /*11c4*/ 	.word	0x0000f9f0
        /*11c8*/ 	.word	0x00000004
        /*11cc*/ 	.word	0x00000198
        /*11d0*/ 	.short	0x0101
        /*11d2*/ 	.byte	0x3f
	.zero		1


	//   ....[62]....
        /*11d4*/ 	.word	0x000101f0
        /*11d8*/ 	.word	0x00000007
        /*11dc*/ 	.word	0x00000000
        /*11e0*/ 	.short	0x010a
        /*11e2*/ 	.byte	0x3f
	.zero		1


	//   ....[63]....
        /*11e4*/ 	.word	0x00010270
        /*11e8*/ 	.word	0x00000009
        /*11ec*/ 	.word	0x00000000
        /*11f0*/ 	.short	0x010a
        /*11f2*/ 	.byte	0x3f
	.zero		1


	//   ....[64]....
        /*11f4*/ 	.word	0x00010300
        /*11f8*/ 	.word	0x00000006
        /*11fc*/ 	.word	0x00000000
        /*1200*/ 	.short	0x010a
        /*1202*/ 	.byte	0x3f
	.zero		1


	//   ....[65]....
        /*1204*/ 	.word	0x00010390
        /*1208*/ 	.word	0x00000009
        /*120c*/ 	.word	0x00000000
        /*1210*/ 	.short	0x010a
        /*1212*/ 	.byte	0x3f
	.zero		1


	//   ....[66]....
        /*1214*/ 	.word	0x00010420
        /*1218*/ 	.word	0x00000006
        /*121c*/ 	.word	0x00000000
        /*1220*/ 	.short	0x010a
        /*1222*/ 	.byte	0x3f
	.zero		1


	//   ....[67]....
        /*1224*/ 	.word	0x000104b0
        /*1228*/ 	.word	0x00000009
        /*122c*/ 	.word	0x00000000
        /*1230*/ 	.short	0x010a
        /*1232*/ 	.byte	0x3f
	.zero		1


	//   ....[68]....
        /*1234*/ 	.word	0x00010540
        /*1238*/ 	.word	0x00000006
        /*123c*/ 	.word	0x00000000
        /*1240*/ 	.short	0x010a
        /*1242*/ 	.byte	0x3f
	.zero		1


	//   ....[69]....
        /*1244*/ 	.word	0x000105d0
        /*1248*/ 	.word	0x00000009
        /*124c*/ 	.word	0x00000000
        /*1250*/ 	.short	0x010a
        /*1252*/ 	.byte	0x3f
	.zero		1


	//   ....[70]....
        /*1254*/ 	.word	0x00010660
        /*1258*/ 	.word	0x00000006
        /*125c*/ 	.word	0x00000000
        /*1260*/ 	.short	0x010a
        /*1262*/ 	.byte	0x3f
	.zero		1


	//   ....[71]....
        /*1264*/ 	.word	0x000106f0
        /*1268*/ 	.word	0x00000009
        /*126c*/ 	.word	0x00000000
        /*1270*/ 	.short	0x010a
        /*1272*/ 	.byte	0x3f
	.zero		1


	//   ....[72]....
        /*1274*/ 	.word	0x00010780
        /*1278*/ 	.word	0x00000006
        /*127c*/ 	.word	0x00000000
        /*1280*/ 	.short	0x010a
        /*1282*/ 	.byte	0x3f
	.zero		1


	//   ....[73]....
        /*1284*/ 	.word	0x00010810
        /*1288*/ 	.word	0x00000009
        /*128c*/ 	.word	0x00000000
        /*1290*/ 	.short	0x010a
        /*1292*/ 	.byte	0x3f
	.zero		1


	//   ....[74]....
        /*1294*/ 	.word	0x000108a0
        /*1298*/ 	.word	0x00000006
        /*129c*/ 	.word	0x00000000
        /*12a0*/ 	.short	0x010a
        /*12a2*/ 	.byte	0x3f
	.zero		1


	//   ....[75]....
        /*12a4*/ 	.word	0x00010930
        /*12a8*/ 	.word	0x00000009
        /*12ac*/ 	.word	0x00000000
        /*12b0*/ 	.short	0x010a
        /*12b2*/ 	.byte	0x3f
	.zero		1


	//   ....[76]....
        /*12b4*/ 	.word	0x000109c0
        /*12b8*/ 	.word	0x00000006
        /*12bc*/ 	.word	0x00000000
        /*12c0*/ 	.short	0x010a
        /*12c2*/ 	.byte	0x3f
	.zero		1


	//   ....[77]....
        /*12c4*/ 	.word	0x00010a50
        /*12c8*/ 	.word	0x00000009
        /*12cc*/ 	.word	0x00000000
        /*12d0*/ 	.short	0x010a
        /*12d2*/ 	.byte	0x3f
	.zero		1


	//   ....[78]....
        /*12d4*/ 	.word	0x00010ae0
        /*12d8*/ 	.word	0x00000006
        /*12dc*/ 	.word	0x00000000
        /*12e0*/ 	.short	0x010a
        /*12e2*/ 	.byte	0x3f
	.zero		1


	//   ....[79]....
        /*12e4*/ 	.word	0x00010b70
        /*12e8*/ 	.word	0x00000009
        /*12ec*/ 	.word	0x00000000
        /*12f0*/ 	.short	0x010a
        /*12f2*/ 	.byte	0x3f
	.zero		1


	//   ....[80]....
        /*12f4*/ 	.word	0x00010c00
        /*12f8*/ 	.word	0x00000006
        /*12fc*/ 	.word	0x00000000
        /*1300*/ 	.short	0x010a
        /*1302*/ 	.byte	0x3f
	.zero		1


	//   ....[81]....
        /*1304*/ 	.word	0x00010c90
        /*1308*/ 	.word	0x00000009
        /*130c*/ 	.word	0x00000000
        /*1310*/ 	.short	0x010a
        /*1312*/ 	.byte	0x3f
	.zero		1


	//   ....[82]....
        /*1314*/ 	.word	0x00010d20
        /*1318*/ 	.word	0x00000006
        /*131c*/ 	.word	0x00000000
        /*1320*/ 	.short	0x010a
        /*1322*/ 	.byte	0x3f
	.zero		1


	//   ....[83]....
        /*1324*/ 	.word	0x00010db0
        /*1328*/ 	.word	0x00000003
        /*132c*/ 	.word	0x00000000
        /*1330*/ 	.short	0x010a
        /*1332*/ 	.byte	0x3f
	.zero		1


	//   ....[84]....
        /*1334*/ 	.word	0x00010e20
        /*1338*/ 	.word	0x00000003
        /*133c*/ 	.word	0xfffffff8
        /*1340*/ 	.short	0x010a
        /*1342*/ 	.byte	0x3f
	.zero		1


	//   ....[85]....
        /*1344*/ 	.word	0x00010e80
        /*1348*/ 	.word	0x00000003
        /*134c*/ 	.word	0x00000000
        /*1350*/ 	.short	0x010a
        /*1352*/ 	.byte	0x3f
	.zero		1


	//   ....[86]....
        /*1354*/ 	.word	0x00010ef0
        /*1358*/ 	.word	0x00000000
        /*135c*/ 	.word	0x00000000
        /*1360*/ 	.short	0x010a
        /*1362*/ 	.byte	0x3f
	.zero		1


	//   ....[87]....
        /*1364*/ 	.word	0x00010f60
        /*1368*/ 	.word	0x00000019
        /*136c*/ 	.word	0x00000008
        /*1370*/ 	.short	0x010a
        /*1372*/ 	.byte	0x3f
	.zero		1


	//   ....[88]....
        /*1374*/ 	.word	0x00011030
        /*1378*/ 	.word	0x0000000c
        /*137c*/ 	.word	0x000000b0
        /*1380*/ 	.short	0x010a
        /*1382*/ 	.byte	0x3f
	.zero		1


	//   ....[89]....
        /*1384*/ 	.word	0x00011110
        /*1388*/ 	.word	0x00000007
        /*138c*/ 	.word	0x00000000
        /*1390*/ 	.short	0x010a
        /*1392*/ 	.byte	0x3f
	.zero		1


	//   ....[90]....
        /*1394*/ 	.word	0x00011160
        /*1398*/ 	.word	0x00000009
        /*139c*/ 	.word	0x00000000
        /*13a0*/ 	.short	0x010a
        /*13a2*/ 	.byte	0x3f
	.zero		1


	//   ....[91]....
        /*13a4*/ 	.word	0x000111b0
        /*13a8*/ 	.word	0x00000006
        /*13ac*/ 	.word	0x00000000
        /*13b0*/ 	.short	0x010a
        /*13b2*/ 	.byte	0x3f
	.zero		1


	//   ....[92]....
        /*13b4*/ 	.word	0x00011200
        /*13b8*/ 	.word	0x00000009
        /*13bc*/ 	.word	0x00000000
        /*13c0*/ 	.short	0x010a
        /*13c2*/ 	.byte	0x3f
	.zero		1


	//   ....[93]....
        /*13c4*/ 	.word	0x00011250
        /*13c8*/ 	.word	0x00000006
        /*13cc*/ 	.word	0x00000000
        /*13d0*/ 	.short	0x010a
        /*13d2*/ 	.byte	0x3f
	.zero		1


	//   ....[94]....
        /*13d4*/ 	.word	0x000112a0
        /*13d8*/ 	.word	0x00000009
        /*13dc*/ 	.word	0x00000000
        /*13e0*/ 	.short	0x010a
        /*13e2*/ 	.byte	0x3f
	.zero		1


	//   ....[95]....
        /*13e4*/ 	.word	0x000112f0
        /*13e8*/ 	.word	0x00000006
        /*13ec*/ 	.word	0x00000000
        /*13f0*/ 	.short	0x010a
        /*13f2*/ 	.byte	0x3f
	.zero		1


	//   ....[96]....
        /*13f4*/ 	.word	0x00011340
        /*13f8*/ 	.word	0x00000009
        /*13fc*/ 	.word	0x00000000
        /*1400*/ 	.short	0x010a
        /*1402*/ 	.byte	0x3f
	.zero		1


	//   ....[97]....
        /*1404*/ 	.word	0x00011390
        /*1408*/ 	.word	0x00000006
        /*140c*/ 	.word	0x00000000
        /*1410*/ 	.short	0x010a
        /*1412*/ 	.byte	0x3f
	.zero		1


	//   ....[98]....
        /*1414*/ 	.word	0x000113e0
        /*1418*/ 	.word	0x00000009
        /*141c*/ 	.word	0x00000000
        /*1420*/ 	.short	0x010a
        /*1422*/ 	.byte	0x3f
	.zero		1


	//   ....[99]....
        /*1424*/ 	.word	0x00011430
        /*1428*/ 	.word	0x00000006
        /*142c*/ 	.word	0x00000000
        /*1430*/ 	.short	0x010a
        /*1432*/ 	.byte	0x3f
	.zero		1


	//   ....[100]....
        /*1434*/ 	.word	0x00011480
        /*1438*/ 	.word	0x00000009
        /*143c*/ 	.word	0x00000000
        /*1440*/ 	.short	0x010a
        /*1442*/ 	.byte	0x3f
	.zero		1


	//   ....[101]....
        /*1444*/ 	.word	0x000114d0
        /*1448*/ 	.word	0x00000006
        /*144c*/ 	.word	0x00000000
        /*1450*/ 	.short	0x010a
        /*1452*/ 	.byte	0x3f
	.zero		1


	//   ....[102]....
        /*1454*/ 	.word	0x00011520
        /*1458*/ 	.word	0x00000009
        /*145c*/ 	.word	0x00000000
        /*1460*/ 	.short	0x010a
        /*1462*/ 	.byte	0x3f
	.zero		1


	//   ....[103]....
        /*1464*/ 	.word	0x00011570
        /*1468*/ 	.word	0x00000006
        /*146c*/ 	.word	0x00000000
        /*1470*/ 	.short	0x010a
        /*1472*/ 	.byte	0x3f
	.zero		1


	//   ....[104]....
        /*1474*/ 	.word	0x000115c0
        /*1478*/ 	.word	0x00000009
        /*147c*/ 	.word	0x00000000
        /*1480*/ 	.short	0x010a
        /*1482*/ 	.byte	0x3f
	.zero		1


	//   ....[105]....
        /*1484*/ 	.word	0x00011610
        /*1488*/ 	.word	0x00000006
        /*148c*/ 	.word	0x00000000
        /*1490*/ 	.short	0x010a
        /*1492*/ 	.byte	0x3f
	.zero		1


	//   ....[106]....
        /*1494*/ 	.word	0x00011660
        /*1498*/ 	.word	0x00000009
        /*149c*/ 	.word	0x00000000
        /*14a0*/ 	.short	0x010a
        /*14a2*/ 	.byte	0x3f
	.zero		1


	//   ....[107]....
        /*14a4*/ 	.word	0x000116b0
        /*14a8*/ 	.word	0x00000006
        /*14ac*/ 	.word	0x00000000
        /*14b0*/ 	.short	0x010a
        /*14b2*/ 	.byte	0x3f
	.zero		1


	//   ....[108]....
        /*14b4*/ 	.word	0x00011700
        /*14b8*/ 	.word	0x00000009
        /*14bc*/ 	.word	0x00000000
        /*14c0*/ 	.short	0x010a
        /*14c2*/ 	.byte	0x3f
	.zero		1


	//   ....[109]....
        /*14c4*/ 	.word	0x00011750
        /*14c8*/ 	.word	0x00000006
        /*14cc*/ 	.word	0x00000000
        /*14d0*/ 	.short	0x010a
        /*14d2*/ 	.byte	0x3f
	.zero		1


	//----- nvinfo : EIATTR_NUM_MBARRIERS
	.align		4
.L_30:
        /*14d4*/ 	.byte	0x03, 0x38
        /*14d6*/ 	.short	0x0032


	//----- nvinfo : EIATTR_EXIT_INSTR_OFFSETS
	.align		4
        /*14d8*/ 	.byte	0x04, 0x1c
        /*14da*/ 	.short	(.L_32 - .L_31)


	//   ....[0]....
.L_31:
        /*14dc*/ 	.word	0x000017b0


	//   ....[1]....
        /*14e0*/ 	.word	0x00001810


	//   ....[2]....
        /*14e4*/ 	.word	0x0000f2e0


	//   ....[3]....
        /*14e8*/ 	.word	0x0000f310


	//   ....[4]....
        /*14ec*/ 	.word	0x00010e00


	//----- nvinfo : EIATTR_MAX_THREADS
	.align		4
.L_32:
        /*14f0*/ 	.byte	0x04, 0x05
        /*14f2*/ 	.short	(.L_34 - .L_33)
.L_33:
        /*14f4*/ 	.word	0x00000180
        /*14f8*/ 	.word	0x00000001
        /*14fc*/ 	.word	0x00000001


	//----- nvinfo : EIATTR_CRS_STACK_SIZE
	.align		4
.L_34:
        /*1500*/ 	.byte	0x04, 0x1e
        /*1502*/ 	.short	(.L_36 - .L_35)
.L_35:
        /*1504*/ 	.word	0x00000000


	//----- nvinfo : EIATTR_CBANK_PARAM_SIZE
	.align		4
.L_36:
        /*1508*/ 	.byte	0x03, 0x19
        /*150a*/ 	.short	0x0470


	//----- nvinfo : EIATTR_PARAM_CBANK
	.align		4
        /*150c*/ 	.byte	0x04, 0x0a
        /*150e*/ 	.short	(.L_38 - .L_37)
	.align		4
.L_37:
        /*1510*/ 	.word	index@(.nv.constant0._ZN7cutlass13device_kernelINS_4gemm6kernel13GemmUniversalIN4cute5tupleIJiiiiEEENS1_10collective13CollectiveMmaINS1_37MainloopSm90TmaGmmaWarpSpecializedFP8ILi22ENS5_IJNS4_1CILi2EEENSA_ILi1EEESC_EEENS1_32KernelTmaWarpSpecializedPingpongEEENS5_IJNSA_ILi64EEENSA_ILi256EEENSA_ILi32EEEEEENS_12float_e4m3_tENS5_IJlSC_lEEESK_SL_NS4_8TiledMMAINS4_8MMA_AtomIJNS4_4SM904GMMA31MMA_64x256x32_F32E4M3E4M3_SS_TNILNSP_7ScaleInE1ELSR_1EEEEEENS4_6LayoutINS5_IJSC_SC_SC_EEENS5_IJNSA_ILi0EEESW_SW_EEEEENS5_IJNS4_10UnderscoreESZ_SZ_EEEEENS4_13SM90_TMA_LOADENS4_14ComposedLayoutINS4_7SwizzleILi1ELi4ELi3EEENS4_18smem_ptr_flag_bitsILi8EEENSU_INS5_IJNSA_ILi8EEESI_EEENS5_IJSI_SC_EEEEEEEvNS4_8identityENS4_23SM90_TMA_LOAD_MULTICASTES1C_vS1D_EENS_8epilogue10collective6detail29Sm90TmaWarpSpecializedAdapterINS1H_15DefaultEpilogueISK_SL_SL_NS1G_6thread17LinearCombinationISK_Li1EffLNS1L_9ScaleType4KindE0ELNS_15FloatRoundStyleE2ESK_EENS1_15EpilogueDefaultEEEEEvvEEEEvNT_6ParamsE)
        /*1514*/ 	.short	0x0210
        /*1516*/ 	.short	0x0470


	//----- nvinfo : EIATTR_SW_WAR
	.align		4
.L_38:
        /*1518*/ 	.byte	0x04, 0x36
        /*151a*/ 	.short	(.L_40 - .L_39)
.L_39:
        /*151c*/ 	.word	0x00000008
.L_40:


//--------------------- .nv.callgraph             --------------------------
	.section	.nv.callgraph,"",@"SHT_CUDA_CALLGRAPH"
	.align	4
	.sectionentsize	8
	.align		4
        /*0000*/ 	.word	0x00000000
	.align		4
        /*0004*/ 	.word	0xffffffff
	.align		4
        /*0008*/ 	.word	0x00000000
	.align		4
        /*000c*/ 	.word	0xfffffffe
	.align		4
        /*0010*/ 	.word	0x00000000
	.align		4
        /*0014*/ 	.word	0xfffffffd
	.align		4
        /*0018*/ 	.word	0x00000000
	.align		4
        /*001c*/ 	.word	0xfffffffc


//--------------------- .nv.constant4             --------------------------
	.section	.nv.constant4,"a",@progbits
	.align	8
	.align		8
.nv.constant4:
        /*0000*/ 	.dword	_ZN39_INTERNAL_b0e9248c_4_k_cu_10a507a8_52834cuda3std3__45__cpo5beginE
	.align		8
        /*0008*/ 	.dword	_ZN39_INTERNAL_b0e9248c_4_k_cu_10a507a8_52834cuda3std3__45__cpo3endE
	.align		8
        /*0010*/ 	.dword	_ZN39_INTERNAL_b0e9248c_4_k_cu_10a507a8_52834cuda3std3__45__cpo6cbeginE
	.align		8
        /*0018*/ 	.dword	_ZN39_INTERNAL_b0e9248c_4_k_cu_10a507a8_52834cuda3std3__45__cpo4cendE
	.align		8
        /*0020*/ 	.dword	_ZN39_INTERNAL_b0e9248c_4_k_cu_10a507a8_52834cuda3std3__441_GLOBAL__N__b0e9248c_4_k_cu_10a507a8_52836ignoreE
	.align		8
        /*0028*/ 	.dword	_ZN39_INTERNAL_b0e9248c_4_k_cu_10a507a8_52834cuda3std3__419piecewise_constructE
	.align		8
        /*0030*/ 	.dword	_ZN39_INTERNAL_b0e9248c_4_k_cu_10a507a8_52834cuda3std3__48in_placeE
	.align		8
        /*0038*/ 	.dword	_ZN39_INTERNAL_b0e9248c_4_k_cu_10a507a8_52834cuda3std6ranges3__45__cpo4swapE
	.align		8
        /*0040*/ 	.dword	_ZN39_INTERNAL_b0e9248c_4_k_cu_10a507a8_52834cuda3std6ranges3__45__cpo9iter_moveE
	.align		8
        /*0048*/ 	.dword	_ZN39_INTERNAL_b0e9248c_4_k_cu_10a507a8_52834cute7productE
	.align		8
        /*0050*/ 	.dword	_ZN39_INTERNAL_b0e9248c_4_k_cu_10a507a8_52834cute1_E


//--------------------- .text._ZN7cutlass13device_kernelINS_4gemm6kernel13GemmUniversalIN4cute5tupleIJiiiiEEENS1_10collective13CollectiveMmaINS1_37MainloopSm90TmaGmmaWarpSpecializedFP8ILi22ENS5_IJNS4_1CILi2EEENSA_ILi1EEESC_EEENS1_32KernelTmaWarpSpecializedPingpongEEENS5_IJNSA_ILi64EEENSA_ILi256EEENSA_ILi32EEEEEENS_12float_e4m3_tENS5_IJlSC_lEEESK_SL_NS4_8TiledMMAINS4_8MMA_AtomIJNS4_4SM904GMMA31MMA_64x256x32_F32E4M3E4M3_SS_TNILNSP_7ScaleInE1ELSR_1EEEEEENS4_6LayoutINS5_IJSC_SC_SC_EEENS5_IJNSA_ILi0EEESW_SW_EEEEENS5_IJNS4_10UnderscoreESZ_SZ_EEEEENS4_13SM90_TMA_LOADENS4_14ComposedLayoutINS4_7SwizzleILi1ELi4ELi3EEENS4_18smem_ptr_flag_bitsILi8EEENSU_INS5_IJNSA_ILi8EEESI_EEENS5_IJSI_SC_EEEEEEEvNS4_8identityENS4_23SM90_TMA_LOAD_MULTICASTES1C_vS1D_EENS_8epilogue10collective6detail29Sm90TmaWarpSpecializedAdapterINS1H_15DefaultEpilogueISK_SL_SL_NS1G_6thread17LinearCombinationISK_Li1EffLNS1L_9ScaleType4KindE0ELNS_15FloatRoundStyleE2ESK_EENS1_15EpilogueDefaultEEEEEvvEEEEvNT_6ParamsE --------------------------
	.section	.text._ZN7cutlass13device_kernelINS_4gemm6kernel13GemmUniversalIN4cute5tupleIJiiiiEEENS1_10collective13CollectiveMmaINS1_37MainloopSm90TmaGmmaWarpSpecializedFP8ILi22ENS5_IJNS4_1CILi2EEENSA_ILi1EEESC_EEENS1_32KernelTmaWarpSpecializedPingpongEEENS5_IJNSA_ILi64EEENSA_ILi256EEENSA_ILi32EEEEEENS_12float_e4m3_tENS5_IJlSC_lEEESK_SL_NS4_8TiledMMAINS4_8MMA_AtomIJNS4_4SM904GMMA31MMA_64x256x32_F32E4M3E4M3_SS_TNILNSP_7ScaleInE1ELSR_1EEEEEENS4_6LayoutINS5_IJSC_SC_SC_EEENS5_IJNSA_ILi0EEESW_SW_EEEEENS5_IJNS4_10UnderscoreESZ_SZ_EEEEENS4_13SM90_TMA_LOADENS4_14ComposedLayoutINS4_7SwizzleILi1ELi4ELi3EEENS4_18smem_ptr_flag_bitsILi8EEENSU_INS5_IJNSA_ILi8EEESI_EEENS5_IJSI_SC_EEEEEEEvNS4_8identityENS4_23SM90_TMA_LOAD_MULTICASTES1C_vS1D_EENS_8epilogue10collective6detail29Sm90TmaWarpSpecializedAdapterINS1H_15DefaultEpilogueISK_SL_SL_NS1G_6thread17LinearCombinationISK_Li1EffLNS1L_9ScaleType4KindE0ELNS_15FloatRoundStyleE2ESK_EENS1_15EpilogueDefaultEEEEEvvEEEEvNT_6ParamsE,"ax",@progbits
	.align	128
.text._ZN7cutlass13device_kernelINS_4gemm6kernel13GemmUniversalIN4cute5tupleIJiiiiEEENS1_10collective13CollectiveMmaINS1_37MainloopSm90TmaGmmaWarpSpecializedFP8ILi22ENS5_IJNS4_1CILi2EEENSA_ILi1EEESC_EEENS1_32KernelTmaWarpSpecializedPingpongEEENS5_IJNSA_ILi64EEENSA_ILi256EEENSA_ILi32EEEEEENS_12float_e4m3_tENS5_IJlSC_lEEESK_SL_NS4_8TiledMMAINS4_8MMA_AtomIJNS4_4SM904GMMA31MMA_64x256x32_F32E4M3E4M3_SS_TNILNSP_7ScaleInE1ELSR_1EEEEEENS4_6LayoutINS5_IJSC_SC_SC_EEENS5_IJNSA_ILi0EEESW_SW_EEEEENS5_IJNS4_10UnderscoreESZ_SZ_EEEEENS4_13SM90_TMA_LOADENS4_14ComposedLayoutINS4_7SwizzleILi1ELi4ELi3EEENS4_18smem_ptr_flag_bitsILi8EEENSU_INS5_IJNSA_ILi8EEESI_EEENS5_IJSI_SC_EEEEEEEvNS4_8identityENS4_23SM90_TMA_LOAD_MULTICASTES1C_vS1D_EENS_8epilogue10collective6detail29Sm90TmaWarpSpecializedAdapterINS1H_15DefaultEpilogueISK_SL_SL_NS1G_6thread17LinearCombinationISK_Li1EffLNS1L_9ScaleType4KindE0ELNS_15FloatRoundStyleE2ESK_EENS1_15EpilogueDefaultEEEEEvvEEEEvNT_6ParamsE:
        .type           _ZN7cutlass13device_kernelINS_4gemm6kernel13GemmUniversalIN4cute5tupleIJiiiiEEENS1_10collective13CollectiveMmaINS1_37MainloopSm90TmaGmmaWarpSpecializedFP8ILi22ENS5_IJNS4_1CILi2EEENSA_ILi1EEESC_EEENS1_32KernelTmaWarpSpecializedPingpongEEENS5_IJNSA_ILi64EEENSA_ILi256EEENSA_ILi32EEEEEENS_12float_e4m3_tENS5_IJlSC_lEEESK_SL_NS4_8TiledMMAINS4_8MMA_AtomIJNS4_4SM904GMMA31MMA_64x256x32_F32E4M3E4M3_SS_TNILNSP_7ScaleInE1ELSR_1EEEEEENS4_6LayoutINS5_IJSC_SC_SC_EEENS5_IJNSA_ILi0EEESW_SW_EEEEENS5_IJNS4_10UnderscoreESZ_SZ_EEEEENS4_13SM90_TMA_LOADENS4_14ComposedLayoutINS4_7SwizzleILi1ELi4ELi3EEENS4_18smem_ptr_flag_bitsILi8EEENSU_INS5_IJNSA_ILi8EEESI_EEENS5_IJSI_SC_EEEEEEEvNS4_8identityENS4_23SM90_TMA_LOAD_MULTICASTES1C_vS1D_EENS_8epilogue10collective6detail29Sm90TmaWarpSpecializedAdapterINS1H_15DefaultEpilogueISK_SL_SL_NS1G_6thread17LinearCombinationISK_Li1EffLNS1L_9ScaleType4KindE0ELNS_15FloatRoundStyleE2ESK_EENS1_15EpilogueDefaultEEEEEvvEEEEvNT_6ParamsE,@function
        .size           _ZN7cutlass13device_kernelINS_4gemm6kernel13GemmUniversalIN4cute5tupleIJiiiiEEENS1_10collective13CollectiveMmaINS1_37MainloopSm90TmaGmmaWarpSpecializedFP8ILi22ENS5_IJNS4_1CILi2EEENSA_ILi1EEESC_EEENS1_32KernelTmaWarpSpecializedPingpongEEENS5_IJNSA_ILi64EEENSA_ILi256EEENSA_ILi32EEEEEENS_12float_e4m3_tENS5_IJlSC_lEEESK_SL_NS4_8TiledMMAINS4_8MMA_AtomIJNS4_4SM904GMMA31MMA_64x256x32_F32E4M3E4M3_SS_TNILNSP_7ScaleInE1ELSR_1EEEEEENS4_6LayoutINS5_IJSC_SC_SC_EEENS5_IJNSA_ILi0EEESW_SW_EEEEENS5_IJNS4_10UnderscoreESZ_SZ_EEEEENS4_13SM90_TMA_LOADENS4_14ComposedLayoutINS4_7SwizzleILi1ELi4ELi3EEENS4_18smem_ptr_flag_bitsILi8EEENSU_INS5_IJNSA_ILi8EEESI_EEENS5_IJSI_SC_EEEEEEEvNS4_8identityENS4_23SM90_TMA_LOAD_MULTICASTES1C_vS1D_EENS_8epilogue10collective6detail29Sm90TmaWarpSpecializedAdapterINS1H_15DefaultEpilogueISK_SL_SL_NS1G_6thread17LinearCombinationISK_Li1EffLNS1L_9ScaleType4KindE0ELNS_15FloatRoundStyleE2ESK_EENS1_15EpilogueDefaultEEEEEvvEEEEvNT_6ParamsE,(.L_x_373 - _ZN7cutlass13device_kernelINS_4gemm6kernel13GemmUniversalIN4cute5tupleIJiiiiEEENS1_10collective13CollectiveMmaINS1_37MainloopSm90TmaGmmaWarpSpecializedFP8ILi22ENS5_IJNS4_1CILi2EEENSA_ILi1EEESC_EEENS1_32KernelTmaWarpSpecializedPingpongEEENS5_IJNSA_ILi64EEENSA_ILi256EEENSA_ILi32EEEEEENS_12float_e4m3_tENS5_IJlSC_lEEESK_SL_NS4_8TiledMMAINS4_8MMA_AtomIJNS4_4SM904GMMA31MMA_64x256x32_F32E4M3E4M3_SS_TNILNSP_7ScaleInE1ELSR_1EEEEEENS4_6LayoutINS5_IJSC_SC_SC_EEENS5_IJNSA_ILi0EEESW_SW_EEEEENS5_IJNS4_10UnderscoreESZ_SZ_EEEEENS4_13SM90_TMA_LOADENS4_14ComposedLayoutINS4_7SwizzleILi1ELi4ELi3EEENS4_18smem_ptr_flag_bitsILi8EEENSU_INS5_IJNSA_ILi8EEESI_EEENS5_IJSI_SC_EEEEEEEvNS4_8identityENS4_23SM90_TMA_LOAD_MULTICASTES1C_vS1D_EENS_8epilogue10collective6detail29Sm90TmaWarpSpecializedAdapterINS1H_15DefaultEpilogueISK_SL_SL_NS1G_6thread17LinearCombinationISK_Li1EffLNS1L_9ScaleType4KindE0ELNS_15FloatRoundStyleE2ESK_EENS1_15EpilogueDefaultEEEEEvvEEEEvNT_6ParamsE)
        .other          _ZN7cutlass13device_kernelINS_4gemm6kernel13GemmUniversalIN4cute5tupleIJiiiiEEENS1_10collective13CollectiveMmaINS1_37MainloopSm90TmaGmmaWarpSpecializedFP8ILi22ENS5_IJNS4_1CILi2EEENSA_ILi1EEESC_EEENS1_32KernelTmaWarpSpecializedPingpongEEENS5_IJNSA_ILi64EEENSA_ILi256EEENSA_ILi32EEEEEENS_12float_e4m3_tENS5_IJlSC_lEEESK_SL_NS4_8TiledMMAINS4_8MMA_AtomIJNS4_4SM904GMMA31MMA_64x256x32_F32E4M3E4M3_SS_TNILNSP_7ScaleInE1ELSR_1EEEEEENS4_6LayoutINS5_IJSC_SC_SC_EEENS5_IJNSA_ILi0EEESW_SW_EEEEENS5_IJNS4_10UnderscoreESZ_SZ_EEEEENS4_13SM90_TMA_LOADENS4_14ComposedLayoutINS4_7SwizzleILi1ELi4ELi3EEENS4_18smem_ptr_flag_bitsILi8EEENSU_INS5_IJNSA_ILi8EEESI_EEENS5_IJSI_SC_EEEEEEEvNS4_8identityENS4_23SM90_TMA_LOAD_MULTICASTES1C_vS1D_EENS_8epilogue10collective6detail29Sm90TmaWarpSpecializedAdapterINS1H_15DefaultEpilogueISK_SL_SL_NS1G_6thread17LinearCombinationISK_Li1EffLNS1L_9ScaleType4KindE0ELNS_15FloatRoundStyleE2ESK_EENS1_15EpilogueDefaultEEEEEvvEEEEvNT_6ParamsE,@"STO_CUDA_ENTRY STV_DEFAULT"
_ZN7cutlass13device_kernelINS_4gemm6kernel13GemmUniversalIN4cute5tupleIJiiiiEEENS1_10collective13CollectiveMmaINS1_37MainloopSm90TmaGmmaWarpSpecializedFP8ILi22ENS5_IJNS4_1CILi2EEENSA_ILi1EEESC_EEENS1_32KernelTmaWarpSpecializedPingpongEEENS5_IJNSA_ILi64EEENSA_ILi256EEENSA_ILi32EEEEEENS_12float_e4m3_tENS5_IJlSC_lEEESK_SL_NS4_8TiledMMAINS4_8MMA_AtomIJNS4_4SM904GMMA31MMA_64x256x32_F32E4M3E4M3_SS_TNILNSP_7ScaleInE1ELSR_1EEEEEENS4_6LayoutINS5_IJSC_SC_SC_EEENS5_IJNSA_ILi0EEESW_SW_EEEEENS5_IJNS4_10UnderscoreESZ_SZ_EEEEENS4_13SM90_TMA_LOADENS4_14ComposedLayoutINS4_7SwizzleILi1ELi4ELi3EEENS4_18smem_ptr_flag_bitsILi8EEENSU_INS5_IJNSA_ILi8EEESI_EEENS5_IJSI_SC_EEEEEEEvNS4_8identityENS4_23SM90_TMA_LOAD_MULTICASTES1C_vS1D_EENS_8epilogue10collective6detail29Sm90TmaWarpSpecializedAdapterINS1H_15DefaultEpilogueISK_SL_SL_NS1G_6thread17LinearCombinationISK_Li1EffLNS1L_9ScaleType4KindE0ELNS_15FloatRoundStyleE2ESK_EENS1_15EpilogueDefaultEEEEEvvEEEEvNT_6ParamsE:
[----:B------:R-:W0:Y:S02]  /*0000*/  LDC R1, c[0x0][0x28] ;  /* 0x00000a00ff017b82 */ /* 0x000e240000000800 */
[----:B0-----:R-:W-:Y:S01]  /*0010*/  VIADD R1, R1, 0xfffffee8 ;  /* 0xfffffee801017836 */ /* 0x001fe20000000000 */
[----:B------:R-:W0:Y:S01]  /*0020*/  S2R R2, SR_TID.X ;  /* 0x0000000000027919 */ /* 0x000e220000002100 */
[----:B------:R-:W-:Y:S01]  /*0030*/  ELECT P0, URZ, PT ;  /* 0x00000000003f782f */ /* 0x000fe20003800000 */
[----:B------:R-:W-:Y:S01]  /*0040*/  BSSY B0, `(.L_x_0) ;  /* 0x0000014000007945 */ /* 0x000fe20003800000 */
[--C-:B0-----:R-:W-:Y:S02]  /*0050*/  SHF.R.U32.HI R0, RZ, 0x5, R2.reuse ;  /* 0x00000005ff007819 */ /* 0x101fe40000011602 */
[----:B------:R-:W-:-:S03]  /*0060*/  SHF.R.U32.HI R5, RZ, 0x7, R2 ;  /* 0x00000007ff057819 */ /* 0x000fc60000011602 */
[----:B------:R-:W0:Y:S02]  /*0070*/  SHFL.IDX PT, R3, R0, RZ, 0x1f ;  /* 0x00001fff00037589 */ /* 0x000e2400000e0000 */
[----:B0-----:R-:W-:Y:S02]  /*0080*/  R2UR UR6, R3 ;  /* 0x00000000030672ca */ /* 0x001fe400000e0000 */
[----:B------:R0:W1:Y:S11]  /*0090*/  SHFL.IDX PT, R3, R5, RZ, 0x1f ;  /* 0x00001fff05037589 */ /* 0x00007600000e0000 */
[----:B------:R-:W-:-:S02]  /*00a0*/  USHF.R.S32.HI UR4, URZ, 0x1f, UR6 ;  /* 0x0000001f3f047899 */ /* 0x000fc40008011406 */
[----:B------:R-:W-:Y:S02]  /*00b0*/  ISETP.NE.OR P0, PT, RZ, UR6, !P0 ;  /* 0x00000006ff007c0c */ /* 0x000fe4000c705670 */
[----:B------:R-:W-:-:S04]  /*00c0*/  ULEA.HI UR4, UR4, UR6, URZ, 0x2 ;  /* 0x0000000604047291 */ /* 0x000fc8000f8f103f */
[----:B------:R-:W-:-:S04]  /*00d0*/  ULOP3.LUT UR4, UR4, 0xfffffffc, URZ, 0xc0, !UPT ;  /* 0xfffffffc04047892 */ /* 0x000fc8000f8ec03f */
[----:B------:R-:W-:-:S03]  /*00e0*/  UIADD3 UR6, UR6, -UR4, URZ ;  /* 0x8000000406067290 */ /* 0x000fc6000fffe03f */
[----:B01----:R-:W-:Y:S09]  /*00f0*/  @P0 BRA `(.L_x_1) ;  /* 0x0000000000200947 */ /* 0x003ff20003800000 */
[----:B------:R-:W-:Y:S02]  /*0100*/  ULDC.64 UR4, c[0x0][0x198] ;  /* 0x0000660000047ab9 */ /* 0x000fe40000000a00 */
[----:B------:R-:W-:Y:S02]  /*0110*/  UIADD3 UR8, UP0, UR4, 0xf0, URZ ;  /* 0x000000f004087890 */ /* 0x000fe4000ff1e03f */
[----:B------:R-:W-:Y:S02]  /*0120*/  UIADD3 UR4, UP1, UR4, 0x1f0, URZ ;  /* 0x000001f004047890 */ /* 0x000fe4000ff3e03f */
[----:B------:R-:W-:Y:S02]  /*0130*/  UIADD3.X UR9, URZ, UR5, URZ, UP0, !UPT ;  /* 0x000000053f097290 */ /* 0x000fe400087fe43f */
[----:B------:R-:W-:-:S07]  /*0140*/  UIADD3.X UR5, URZ, UR5, URZ, UP1, !UPT ;  /* 0x000000053f057290 */ /* 0x000fce0008ffe43f */
[----:B------:R0:W-:Y:S02]  /*0150*/  UTMACCTL.PF [UR8] ;  /* 0x00000000080079b9 */ /* 0x0001e40008040000 */
[----:B------:R0:W-:Y:S02]  /*0160*/  UTMACCTL.PF [UR4] ;  /* 0x00000000040079b9 */ /* 0x0001e40008040000 */
[----:B0-----:R-:W-:Y:S01]  /*0170*/  NOP ;  /* 0x0000000000007918 */ /* 0x001fe20000000000 */
.L_x_1:
[----:B------:R-:W-:Y:S05]  /*0180*/  BSYNC B0 ;  /* 0x0000000000007941 */ /* 0x000fea0003800000 */
.L_x_0:
[----:B------:R-:W0:Y:S01]  /*0190*/  SHFL.IDX PT, R6, R0, RZ, 0x1f ;  /* 0x00001fff00067589 */ /* 0x000e2200000e0000 */
[----:B------:R-:W-:Y:S01]  /*01a0*/  R2UR UR14, R3 ;  /* 0x00000000030e72ca */ /* 0x000fe200000e0000 */
[----:B------:R-:W-:-:S04]  /*01b0*/  UISETP.NE.AND UP0, UPT, UR6, 0x3, UPT ;  /* 0x000000030600788c */ /* 0x000fc8000bf05270 */
[----:B------:R-:W-:-:S08]  /*01c0*/  UISETP.EQ.OR UP0, UPT, UR6, URZ, !UP0 ;  /* 0x0000003f0600728c */ /* 0x000fd0000c702670 */
[----:B------:R-:W-:Y:S02]  /*01d0*/  UIADD3 UR12, UR14, -0x1, URZ ;  /* 0xffffffff0e0c7890 */ /* 0x000fe4000fffe03f */
[----:B------:R-:W-:Y:S02]  /*01e0*/  UISETP.EQ.AND UP0, UPT, UR14, URZ, UP0 ;  /* 0x0000003f0e00728c */ /* 0x000fe40008702270 */
[----:B------:R-:W-:Y:S02]  /*01f0*/  UISETP.GE.U32.AND UP1, UPT, UR12, 0x2, UPT ;  /* 0x000000020c00788c */ /* 0x000fe4000bf26070 */
[----:B------:R-:W-:Y:S01]  /*0200*/  USEL UR13, URZ, 0x1, !UP0 ;  /* 0x000000013f0d7887 */ /* 0x000fe2000c000000 */
[----:B0-----:R-:W-:-:S03]  /*0210*/  ISETP.NE.AND P0, PT, R6, RZ, PT ;  /* 0x000000ff0600720c */ /* 0x001fc60003f05270 */
[----:B------:R-:W-:-:S10]  /*0220*/  USEL UR13, UR13, 0x2, UP1 ;  /* 0x000000020d0d7887 */ /* 0x000fd40008800000 */
[----:B------:R-:W-:Y:S05]  /*0230*/  @P0 BRA `(.L_x_2) ;  /* 0x0000000000f40947 */ /* 0x000fea0003800000 */
[----:B------:R-:W-:Y:S01]  /*0240*/  ELECT P0, URZ, PT ;  /* 0x00000000003f782f */ /* 0x000fe20003800000 */
[----:B------:R-:W-:-:S12]  /*0250*/  BSSY B0, `(.L_x_2) ;  /* 0x000003b000007945 */ /* 0x000fd80003800000 */
[----:B------:R-:W-:Y:S05]  /*0260*/  @!P0 BRA `(.L_x_3) ;  /* 0x0000000000e48947 */ /* 0x000fea0003800000 */
[----:B------:R-:W0:Y:S01]  /*0270*/  S2UR UR7, SR_CgaCtaId ;  /* 0x00000000000779c3 */ /* 0x000e220000008800 */
[----:B------:R-:W-:Y:S01]  /*0280*/  UMOV UR4, 0x400 ;  /* 0x0000040000047882 */ /* 0x000fe20000000000 */
[----:B------:R-:W-:Y:S01]  /*0290*/  UMOV UR5, 0x1 ;  /* 0x0000000100057882 */ /* 0x000fe20000000000 */
[----:B------:R-:W-:Y:S02]  /*02a0*/  UMOV UR8, 0x2 ;  /* 0x0000000200087882 */ /* 0x000fe40000000000 */
[----:B------:R-:W-:-:S04]  /*02b0*/  UIADD3 UR8, -UR8, 0x100000, URZ ;  /* 0x0010000008087890 */ /* 0x000fc8000fffe13f */
[----:B------:R-:W-:Y:S02]  /*02c0*/  USHF.L.U32 UR9, UR8, 0xb, URZ ;  /* 0x0000000b08097899 */ /* 0x000fe4000800063f */
[----:B------:R-:W-:Y:S02]  /*02d0*/  USHF.L.U32 UR8, UR8, 0x1, URZ ;  /* 0x0000000108087899 */ /* 0x000fe4000800063f */
[----:B0-----:R-:W-:Y:S02]  /*02e0*/  ULEA UR7, UR7, UR4, 0x18 ;  /* 0x0000000407077291 */ /* 0x001fe4000f8ec03f */
[----:B------:R-:W-:-:S04]  /*02f0*/  UIADD3 UR4, -UR5, 0x100000, URZ ;  /* 0x0010000005047890 */ /* 0x000fc8000fffe13f */
[----:B------:R-:W-:Y:S02]  /*0300*/  USHF.L.U32 UR5, UR4, 0xb, URZ ;  /* 0x0000000b04057899 */ /* 0x000fe4000800063f */
[----:B------:R-:W-:Y:S01]  /*0310*/  USHF.L.U32 UR4, UR4, 0x1, URZ ;  /* 0x0000000104047899 */ /* 0x000fe2000800063f */
[----:B------:R-:W0:Y:S11]  /*0320*/  FENCE.VIEW.ASYNC.S ;  /* 0x00000000000073c6 */ /* 0x000e360000000000 */
[----:B0-----:R0:W1:Y:S01]  /*0330*/  SYNCS.EXCH.64 URZ, [UR7], UR4 ;  /* 0x00000004073f75b2 */ /* 0x0010620008000100 */
[----:B------:R0:W2:Y:S01]  /*0340*/  SYNCS.EXCH.64 URZ, [UR7+0xb0], UR8 ;  /* 0x0000b008073f75b2 */ /* 0x0000a20008000100 */
[----:B------:R0:W3:Y:S01]  /*0350*/  SYNCS.EXCH.64 URZ, [UR7+0x8], UR4 ;  /* 0x00000804073f75b2 */ /* 0x0000e20008000100 */
[----:B------:R0:W4:Y:S01]  /*0360*/  SYNCS.EXCH.64 URZ, [UR7+0xb8], UR8 ;  /* 0x0000b808073f75b2 */ /* 0x0001220008000100 */
[----:B------:R0:W0:Y:S01]  /*0370*/  SYNCS.EXCH.64 URZ, [UR7+0x10], UR4 ;  /* 0x00001004073f75b2 */ /* 0x0000220008000100 */
        /* <DEDUP_REMOVED lines=39> */
[----:B-1234-:R-:W-:Y:S01]  /*05f0*/  NOP ;  /* 0x0000000000007918 */ /* 0x01efe20000000000 */
.L_x_3:
[----:B0-----:R-:W-:Y:S05]  /*0600*/  BSYNC B0 ;  /* 0x0000000000007941 */ /* 0x001fea0003800000 */
.L_x_2:
[----:B------:R-:W-:Y:S01]  /*0610*/  SHF.R.S32.HI R3, RZ, 0x1f, R2 ;  /* 0x0000001fff037819 */ /* 0x000fe20000011402 */
[----:B------:R-:W0:Y:S01]  /*0620*/  SHFL.IDX PT, R7, R0, RZ, 0x1f ;  /* 0x00001fff00077589 */ /* 0x000e2200000e0000 */
[----:B------:R-:W1:Y:S01]  /*0630*/  S2UR UR15, SR_CTAID.X ;  /* 0x00000000000f79c3 */ /* 0x000e620000002500 */
[----:B------:R-:W-:Y:S02]  /*0640*/  ELECT P0, URZ, PT ;  /* 0x00000000003f782f */ /* 0x000fe40003800000 */
[----:B------:R-:W-:Y:S01]  /*0650*/  LEA.HI R3, R3, R2, RZ, 0x7 ;  /* 0x0000000203037211 */ /* 0x000fe200078f38ff */
[----:B------:R1:W2:Y:S01]  /*0660*/  SHFL.IDX PT, R10, R0, RZ, 0x1f ;  /* 0x00001fff000a7589 */ /* 0x0002a200000e0000 */
[----:B------:R-:W-:Y:S01]  /*0670*/  SHF.R.S32.HI R9, RZ, 0x1f, R6 ;  /* 0x0000001fff097819 */ /* 0x000fe20000011406 */
[----:B------:R-:W-:Y:S01]  /*0680*/  ULDC UR4, c[0x0][0x150] ;  /* 0x0000540000047ab9 */ /* 0x000fe20000000800 */
[----:B------:R-:W-:Y:S02]  /*0690*/  LOP3.LUT R3, R3, 0xffffff80, RZ, 0xc0, !PT ;  /* 0xffffff8003037812 */ /* 0x000fe400078ec0ff */
[----:B------:R-:W-:-:S02]  /*06a0*/  ELECT P1, URZ, PT ;  /* 0x00000000003f782f */ /* 0x000fc40003820000 */
[----:B------:R-:W-:Y:S01]  /*06b0*/  LEA.HI R9, R9, R6, RZ, 0x2 ;  /* 0x0000000609097211 */ /* 0x000fe200078f10ff */
[----:B------:R-:W3:Y:S01]  /*06c0*/  LDC R13, c[0x0][0x144] ;  /* 0x00005100ff0d7b82 */ /* 0x000ee20000000800 */
[----:B------:R-:W-:Y:S01]  /*06d0*/  UMOV UR9, 0x80 ;  /* 0x0000008000097882 */ /* 0x000fe20000000000 */
[----:B------:R-:W-:Y:S01]  /*06e0*/  IMAD.IADD R3, R2, 0x1, -R3 ;  /* 0x0000000102037824 */ /* 0x000fe200078e0a03 */
[----:B------:R-:W-:Y:S01]  /*06f0*/  LOP3.LUT R9, R9, 0x3ffffffc, RZ, 0xc0, !PT ;  /* 0x3ffffffc09097812 */ /* 0x000fe200078ec0ff */
[----:B------:R-:W-:Y:S01]  /*0700*/  NOP ;  /* 0x0000000000007918 */ /* 0x000fe20000000000 */
[----:B------:R-:W-:Y:S01]  /*0710*/  NOP ;  /* 0x0000000000007918 */ /* 0x000fe20000000000 */
[----:B------:R-:W-:Y:S02]  /*0720*/  ISETP.NE.AND P3, PT, RZ, UR14, PT ;  /* 0x0000000eff007c0c */ /* 0x000fe4000bf65270 */
[----:B------:R-:W-:Y:S01]  /*0730*/  SHF.R.S32.HI R12, RZ, 0x1f, R3 ;  /* 0x0000001fff0c7819 */ /* 0x000fe20000011403 */
[----:B------:R-:W-:Y:S01]  /*0740*/  IMAD.IADD R9, R6, 0x1, -R9 ;  /* 0x0000000106097824 */ /* 0x000fe200078e0a09 */
[----:B------:R-:W4:Y:S01]  /*0750*/  LDC R15, c[0x0][0x148] ;  /* 0x00005200ff0f7b82 */ /* 0x000f220000000800 */
[----:B------:R-:W5:Y:S01]  /*0760*/  SHFL.IDX PT, R6, R5, RZ, 0x1f ;  /* 0x00001fff05067589 */ /* 0x000f6200000e0000 */
[----:B------:R-:W-:-:S02]  /*0770*/  LEA.HI R4, R12, R3, RZ, 0x3 ;  /* 0x000000030c047211 */ /* 0x000fc400078f18ff */
[----:B0-----:R-:W-:Y:S02]  /*0780*/  ISETP.NE.OR P0, PT, R7, RZ, !P0 ;  /* 0x000000ff0700720c */ /* 0x001fe40004705670 */
[--C-:B------:R-:W-:Y:S02]  /*0790*/  SHF.R.S32.HI R7, RZ, 0x3, R4.reuse ;  /* 0x00000003ff077819 */ /* 0x100fe40000011404 */
[----:B------:R-:W-:Y:S02]  /*07a0*/  SHF.R.S32.HI R8, RZ, 0x1f, R4 ;  /* 0x0000001fff087819 */ /* 0x000fe40000011404 */
[----:B------:R-:W0:Y:S01]  /*07b0*/  S2R R4, SR_CTAID.Y ;  /* 0x0000000000047919 */ /* 0x000e220000002600 */
[----:B-1----:R-:W-:Y:S02]  /*07c0*/  I2FP.F32.U32 R0, UR15 ;  /* 0x0000000f00007c45 */ /* 0x002fe40008201000 */
[----:B------:R-:W-:Y:S02]  /*07d0*/  LEA.HI R8, R8, R7, RZ, 0x2 ;  /* 0x0000000708087211 */ /* 0x000fe400078f10ff */
[----:B--2---:R-:W-:Y:S01]  /*07e0*/  ISETP.NE.OR P1, PT, R10, RZ, !P1 ;  /* 0x000000ff0a00720c */ /* 0x004fe20004f25670 */
[----:B------:R-:W-:Y:S01]  /*07f0*/  FMUL R11, R0, UR4 ;  /* 0x00000004000b7c20 */ /* 0x000fe20008400000 */
[----:B------:R-:W-:Y:S01]  /*0800*/  LOP3.LUT R8, R8, 0xfffffffc, RZ, 0xc0, !PT ;  /* 0xfffffffc08087812 */ /* 0x000fe200078ec0ff */
[----:B------:R-:W-:Y:S01]  /*0810*/  VOTEU.ALL UP0, P0 ;  /* 0x00000000003f7886 */ /* 0x000fe20000000000 */
[----:B------:R-:W-:-:S03]  /*0820*/  ULDC UR4, c[0x0][0x154] ;  /* 0x0000550000047ab9 */ /* 0x000fc60000000800 */
[----:B------:R-:W-:Y:S01]  /*0830*/  IMAD.IADD R8, R7, 0x1, -R8 ;  /* 0x0000000107087824 */ /* 0x000fe200078e0a08 */
[----:B------:R-:W1:Y:S01]  /*0840*/  F2I.U32.TRUNC.NTZ R11, R11 ;  /* 0x0000000b000b7305 */ /* 0x000e62000020f000 */
[----:B------:R-:W2:Y:S01]  /*0850*/  @!UP0 S2UR UR8, SR_CgaCtaId ;  /* 0x00000000000889c3 */ /* 0x000ea20000008800 */
[----:B------:R-:W-:Y:S01]  /*0860*/  @!UP0 UMOV UR7, 0x400 ;  /* 0x0000040000078882 */ /* 0x000fe20000000000 */
[----:B------:R-:W-:Y:S01]  /*0870*/  IMAD R8, R9, 0x4, R8 ;  /* 0x0000000409087824 */ /* 0x000fe200078e0208 */
[----:B-----5:R-:W-:Y:S01]  /*0880*/  R2UR UR17, R6 ;  /* 0x00000000061172ca */ /* 0x020fe200000e0000 */
[----:B------:R-:W-:Y:S01]  /*0890*/  VOTEU.ALL UP1, P1 ;  /* 0x00000000003f7886 */ /* 0x000fe20000820000 */
[----:B------:R-:W-:Y:S01]  /*08a0*/  VOTEU.ALL UP2, P1 ;  /* 0x00000000003f7886 */ /* 0x000fe20000840000 */
[C---:B------:R-:W-:Y:S01]  /*08b0*/  IMAD.SHL.U32 R7, R8.reuse, 0x4, RZ ;  /* 0x0000000408077824 */ /* 0x040fe200078e00ff */
[----:B------:R-:W-:Y:S01]  /*08c0*/  LEA.HI R0, R8, R8, RZ, 0x1 ;  /* 0x0000000808007211 */ /* 0x000fe200078f08ff */
[----:B------:R-:W-:Y:S01]  /*08d0*/  VOTEU.ALL UP3, P1 ;  /* 0x00000000003f7886 */ /* 0x000fe20000860000 */
[----:B------:R-:W5:Y:S01]  /*08e0*/  @!UP1 S2UR UR11, SR_CgaCtaId ;  /* 0x00000000000b99c3 */ /* 0x000f620000008800 */
[----:B------:R-:W-:Y:S01]  /*08f0*/  @!UP1 UMOV UR10, 0x400 ;  /* 0x00000400000a9882 */ /* 0x000fe20000000000 */
[----:B------:R-:W-:Y:S01]  /*0900*/  LOP3.LUT R9, R0, 0xfffffffe, RZ, 0xc0, !PT ;  /* 0xfffffffe00097812 */ /* 0x000fe200078ec0ff */
[----:B------:R-:W-:Y:S01]  /*0910*/  VOTEU.ALL UP4, P1 ;  /* 0x00000000003f7886 */ /* 0x000fe20000880000 */
[C---:B------:R-:W-:Y:S01]  /*0920*/  LOP3.LUT R17, R8.reuse, 0xc, R7, 0x78, !PT ;  /* 0x0000000c08117812 */ /* 0x040fe200078e7807 */
[----:B-1----:R-:W-:Y:S01]  /*0930*/  IMAD.MOV R14, RZ, RZ, -R11 ;  /* 0x000000ffff0e7224 */ /* 0x002fe200078e0a0b */
[----:B------:R-:W-:Y:S01]  /*0940*/  VOTEU.ALL UP5, P1 ;  /* 0x00000000003f7886 */ /* 0x000fe200008a0000 */
[----:B------:R-:W-:Y:S01]  /*0950*/  IMAD.IADD R9, R8, 0x1, -R9 ;  /* 0x0000000108097824 */ /* 0x000fe200078e0a09 */
[----:B0-----:R-:W-:Y:S01]  /*0960*/  I2FP.F32.U32 R0, R4 ;  /* 0x0000000400007245 */ /* 0x001fe20000201000 */
[----:B---3--:R-:W-:Y:S01]  /*0970*/  IMAD R14, R13, R14, UR15 ;  /* 0x0000000f0d0e7e24 */ /* 0x008fe2000f8e020e */
[----:B------:R-:W0:Y:S01]  /*0980*/  LDC R8, c[0x0][0x140] ;  /* 0x00005000ff087b82 */ /* 0x000e220000000800 */
[----:B------:R1:W-:Y:S02]  /*0990*/  STL [R1+0x80], R17 ;  /* 0x0000801101007387 */ /* 0x0003e40000100800 */
[----:B------:R-:W-:Y:S01]  /*09a0*/  FMUL R0, R0, UR4 ;  /* 0x0000000400007c20 */ /* 0x000fe20008400000 */
[----:B------:R-:W-:Y:S01]  /*09b0*/  ISETP.NE.AND P2, PT, R9, R14, PT ;  /* 0x0000000e0900720c */ /* 0x000fe20003f45270 */
[----:B------:R-:W-:Y:S01]  /*09c0*/  UMOV UR4, 0x20 ;  /* 0x0000002000047882 */ /* 0x000fe20000000000 */
[----:B--2---:R-:W-:-:S02]  /*09d0*/  @!UP0 ULEA UR7, UR8, UR7, 0x18 ;  /* 0x0000000708078291 */ /* 0x004fc4000f8ec03f */
[----:B------:R-:W-:-:S04]  /*09e0*/  @!UP0 UIADD3 UR4, -UR4, 0x100000, URZ ;  /* 0x0010000004048890 */ /* 0x000fc8000fffe13f */
[----:B------:R-:W-:Y:S02]  /*09f0*/  @!UP0 USHF.L.U32 UR5, UR4, 0xb, URZ ;  /* 0x0000000b04058899 */ /* 0x000fe4000800063f */
[----:B------:R-:W-:Y:S01]  /*0a00*/  @!UP0 USHF.L.U32 UR4, UR4, 0x1, URZ ;  /* 0x0000000104048899 */ /* 0x000fe2000800063f */
[----:B------:R-:W2:Y:S01]  /*0a10*/  F2I.U32.TRUNC.NTZ R0, R0 ;  /* 0x0000000000007305 */ /* 0x000ea2000020f000 */
[----:B------:R-:W-:-:S04]  /*0a20*/  @!UP1 UIADD3 UR8, -UR9, 0x100000, URZ ;  /* 0x0010000009089890 */ /* 0x000fc8000fffe13f */
[----:B------:R-:W-:Y:S02]  /*0a30*/  @!UP1 USHF.L.U32 UR9, UR8, 0xb, URZ ;  /* 0x0000000b08099899 */ /* 0x000fe4000800063f */
[----:B------:R-:W-:Y:S01]  /*0a40*/  @!UP1 USHF.L.U32 UR8, UR8, 0x1, URZ ;  /* 0x0000000108089899 */ /* 0x000fe2000800063f */
[----:B------:R-:W-:Y:S01]  /*0a50*/  VOTEU.ALL UP0, P0 ;  /* 0x00000000003f7886 */ /* 0x000fe20000000000 */
[----:B-----5:R-:W-:Y:S01]  /*0a60*/  @!UP1 ULEA UR10, UR11, UR10, 0x18 ;  /* 0x0000000a0b0a9291 */ /* 0x020fe2000f8ec03f */
[----:B------:R-:W-:Y:S01]  /*0a70*/  VOTEU.ALL UP1, P0 ;  /* 0x00000000003f7886 */ /* 0x000fe20000020000 */
[----:B------:R-:W-:-:S04]  /*0a80*/  LOP3.LUT P0, RZ, R3, 0x7, RZ, 0xc0, !PT ;  /* 0x0000000703ff7812 */ /* 0x000fc8000780c0ff */
[C---:B------:R-:W-:Y:S01]  /*0a90*/  ISETP.LT.U32.AND P0, PT, R17.reuse, 0x2, !P0 ;  /* 0x000000021100780c */ /* 0x040fe20004701070 */
[----:B------:R-:W3:Y:S02]  /*0aa0*/  FENCE.VIEW.ASYNC.S ;  /* 0x00000000000073c6 */ /* 0x000ee40000000000 */
[----:B---3--:R1:W3:Y:S01]  /*0ab0*/  @!UP0 SYNCS.EXCH.64 URZ, [UR7+0x190], UR4 ;  /* 0x00019004073f85b2 */ /* 0x0082e20008000100 */
[----:B--2---:R-:W-:Y:S01]  /*0ac0*/  IMAD.MOV R16, RZ, RZ, -R0 ;  /* 0x000000ffff107224 */ /* 0x004fe200078e0a00 */
[----:B------:R-:W-:Y:S02]  /*0ad0*/  @P2 LEA.HI R0, R17, R17, RZ, 0x1 ;  /* 0x0000001111002211 */ /* 0x000fe400078f08ff */
[----:B0-----:R-:W-:Y:S01]  /*0ae0*/  ISETP.EQ.U32.AND P1, PT, R8, 0x1, PT ;  /* 0x000000010800780c */ /* 0x001fe20003f22070 */
[----:B----4-:R-:W-:Y:S01]  /*0af0*/  IMAD R7, R15, R16, R4 ;  /* 0x000000100f077224 */ /* 0x010fe200078e0204 */
[----:B------:R-:W-:-:S04]  /*0b00*/  @P2 SHF.R.S32.HI R0, RZ, 0x1, R0 ;  /* 0x00000001ff002819 */ /* 0x000fc80000011400 */
[----:B------:R-:W-:Y:S01]  /*0b10*/  @P2 ISETP.NE.AND P4, PT, R0, R7, PT ;  /* 0x000000070000220c */ /* 0x000fe20003f85270 */
[----:B------:R-:W-:Y:S01]  /*0b20*/  IMAD.MOV.U32 R0, RZ, RZ, 0x1 ;  /* 0x00000001ff007424 */ /* 0x000fe200078e00ff */
[----:B------:R-:W-:Y:S02]  /*0b30*/  SEL R7, RZ, 0x1, !P0 ;  /* 0x00000001ff077807 */ /* 0x000fe40004000000 */
[----:B------:R-:W-:Y:S01]  /*0b40*/  @P2 SEL R0, RZ, 0x1, P4 ;  /* 0x00000001ff002807 */ /* 0x000fe20002000000 */
[----:B------:R1:W0:Y:S01]  /*0b50*/  @!UP1 SYNCS.EXCH.64 URZ, [UR7+0x198], UR4 ;  /* 0x00019804073f95b2 */ /* 0x0002220008000100 */
[----:B------:R-:W-:Y:S02]  /*0b60*/  NOP ;  /* 0x0000000000007918 */ /* 0x000fe40000000000 */
[----:B------:R-:W-:-:S05]  /*0b70*/  LOP3.LUT R0, R0, R7, RZ, 0xc0, !PT ;  /* 0x0000000700007212 */ /* 0x000fca00078ec0ff */
[----:B------:R1:W-:Y:S01]  /*0b80*/  STL [R1+0x78], R0 ;  /* 0x0000780001007387 */ /* 0x0003e20000100800 */
[----:B------:R1:W2:Y:S01]  /*0b90*/  @!UP2 SYNCS.EXCH.64 URZ, [UR10+0x170], UR8 ;  /* 0x000170080a3fa5b2 */ /* 0x0002a20008000100 */
[----:B------:R1:W4:Y:S01]  /*0ba0*/  @!UP3 SYNCS.EXCH.64 URZ, [UR10+0x178], UR8 ;  /* 0x000178080a3fb5b2 */ /* 0x0003220008000100 */
[----:B------:R1:W0:Y:S01]  /*0bb0*/  @!UP4 SYNCS.EXCH.64 URZ, [UR10+0x180], UR8 ;  /* 0x000180080a3fc5b2 */ /* 0x0002220008000100 */
[----:B------:R1:W0:Y:S01]  /*0bc0*/  @!UP5 SYNCS.EXCH.64 URZ, [UR10+0x188], UR8 ;  /* 0x000188080a3fd5b2 */ /* 0x0002220008000100 */
[----:B------:R-:W-:Y:S01]  /*0bd0*/  NOP ;  /* 0x0000000000007918 */ /* 0x000fe20000000000 */
[----:B---3--:R-:W-:Y:S05]  /*0be0*/  @!P1 BRA `(.L_x_4) ;  /* 0x0000000000089947 */ /* 0x008fea0003800000 */
[----:B0-2-4-:R-:W-:Y:S01]  /*0bf0*/  UCGABAR_ARV ;  /* 0x00000000000079c7 */ /* 0x015fe20008000000 */
[----:B------:R-:W-:Y:S05]  /*0c00*/  BRA `(.L_x_5) ;  /* 0x0000000000047947 */ /* 0x000fea0003800000 */
.L_x_4:
[----:B0-2-4-:R-:W-:Y:S01]  /*0c10*/  NOP ;  /* 0x0000000000007918 */ /* 0x015fe20000000000 */
.L_x_5:
[----:B-1----:R-:W-:Y:S01]  /*0c20*/  ULDC.64 UR4, c[0x0][0x598] ;  /* 0x0001660000047ab9 */ /* 0x002fe20000000a00 */
[----:B------:R-:W-:Y:S01]  /*0c30*/  ULDC.64 UR22, c[0x0][0x208] ;  /* 0x0000820000167ab9 */ /* 0x000fe20000000a00 */
[----:B------:R-:W-:-:S04]  /*0c40*/  ISETP.NE.U32.AND P0, PT, RZ, UR4, PT ;  /* 0x00000004ff007c0c */ /* 0x000fc8000bf05070 */
[----:B------:R-:W-:-:S13]  /*0c50*/  ISETP.NE.AND.EX P0, PT, RZ, UR5, PT, P0 ;  /* 0x00000005ff007c0c */ /* 0x000fda000bf05300 */
[----:B------:R-:W-:Y:S05]  /*0c60*/  @!P0 BRA `(.L_x_6) ;  /* 0x0000000000208947 */ /* 0x000fea0003800000 */
[----:B------:R-:W0:Y:S02]  /*0c70*/  LDC.64 R6, c[0x0][0x598] ;  /* 0x00016600ff067b82 */ /* 0x000e240000000a00 */
[----:B0-----:R-:W2:Y:S02]  /*0c80*/  LDG.E.64 R6, desc[UR22][R6.64] ;  /* 0x0000001606067981 */ /* 0x001ea4000c1e1b00 */
[----:B--2---:R-:W-:-:S04]  /*0c90*/  ISETP.NE.U32.AND P0, PT, R6, RZ, PT ;  /* 0x000000ff0600720c */ /* 0x004fc80003f05070 */
[----:B------:R-:W-:-:S13]  /*0ca0*/  ISETP.NE.AND.EX P0, PT, R7, RZ, PT, P0 ;  /* 0x000000ff0700720c */ /* 0x000fda0003f05300 */
[----:B------:R-:W-:Y:S05]  /*0cb0*/  @!P0 BRA `(.L_x_6) ;  /* 0x00000000000c8947 */ /* 0x000fea0003800000 */
[----:B------:R-:W2:Y:S02]  /*0cc0*/  LD.E R6, desc[UR22][R6.64] ;  /* 0x0000001606067980 */ /* 0x000ea4000c101900 */
[----:B--2---:R-:W-:Y:S01]  /*0cd0*/  R2UR UR25, R6 ;  /* 0x00000000061972ca */ /* 0x004fe200000e0000 */
[----:B------:R-:W-:-:S14]  /*0ce0*/  BRA `(.L_x_7) ;  /* 0x0000000000247947 */ /* 0x000fdc0003800000 */
.L_x_6:
[----:B------:R-:W-:Y:S02]  /*0cf0*/  ULDC.64 UR4, c[0x0][0x588] ;  /* 0x0001620000047ab9 */ /* 0x000fe40000000a00 */
[----:B------:R-:W-:-:S04]  /*0d00*/  ISETP.NE.U32.AND P0, PT, RZ, UR4, PT ;  /* 0x00000004ff007c0c */ /* 0x000fc8000bf05070 */
[----:B------:R-:W-:-:S13]  /*0d10*/  ISETP.NE.AND.EX P0, PT, RZ, UR5, PT, P0 ;  /* 0x00000005ff007c0c */ /* 0x000fda000bf05300 */
[----:B------:R-:W-:Y:S05]  /*0d20*/  @!P0 BRA `(.L_x_8) ;  /* 0x0000000000108947 */ /* 0x000fea0003800000 */
[----:B------:R-:W0:Y:S02]  /*0d30*/  LDC.64 R6, c[0x0][0x588] ;  /* 0x00016200ff067b82 */ /* 0x000e240000000a00 */
[----:B0-----:R-:W2:Y:S02]  /*0d40*/  LDG.E R6, desc[UR22][R6.64] ;  /* 0x0000001606067981 */ /* 0x001ea4000c1e1900 */
[----:B--2---:R-:W-:Y:S01]  /*0d50*/  R2UR UR25, R6 ;  /* 0x00000000061972ca */ /* 0x004fe200000e0000 */
[----:B------:R-:W-:-:S14]  /*0d60*/  BRA `(.L_x_7) ;  /* 0x0000000000047947 */ /* 0x000fdc0003800000 */
.L_x_8:
[----:B------:R-:W-:-:S05]  /*0d70*/  ULDC UR25, c[0x0][0x580] ;  /* 0x0001600000197ab9 */ /* 0x000fca0000000800 */
.L_x_7:
[----:B------:R-:W-:Y:S02]  /*0d80*/  ULDC.64 UR4, c[0x0][0x5a0] ;  /* 0x0001680000047ab9 */ /* 0x000fe40000000a00 */
        /* <DEDUP_REMOVED lines=11> */
.L_x_9:
        /* <DEDUP_REMOVED lines=8> */
.L_x_11:
[----:B------:R-:W-:-:S05]  /*0ec0*/  ULDC UR26, c[0x0][0x584] ;  /* 0x00016100001a7ab9 */ /* 0x000fca0000000800 */
.L_x_10:
[----:B------:R-:W0:Y:S01]  /*0ed0*/  LDC R0, c[0x0][0x65c] ;  /* 0x00019700ff007b82 */ /* 0x000e220000000800 */
[----:B------:R-:W-:Y:S01]  /*0ee0*/  IMAD.U32 R6, RZ, RZ, UR15 ;  /* 0x0000000fff067e24 */ /* 0x000fe2000f8e00ff */
[----:B------:R-:W-:Y:S01]  /*0ef0*/  UISETP.NE.AND UP0, UPT, UR14, 0x2, UPT ;  /* 0x000000020e00788c */ /* 0x000fe2000bf05270 */
[----:B------:R-:W-:Y:S01]  /*0f00*/  IMAD.MOV.U32 R7, RZ, RZ, RZ ;  /* 0x000000ffff077224 */ /* 0x000fe200078e00ff */
[----:B------:R-:W-:Y:S01]  /*0f10*/  ULDC UR7, c[0x0][0x28c] ;  /* 0x0000a30000077ab9 */ /* 0x000fe20000000800 */
[----:B------:R-:W-:Y:S01]  /*0f20*/  UMOV UR5, URZ ;  /* 0x0000003f00057c82 */ /* 0x000fe20008000000 */
[----:B------:R-:W-:Y:S02]  /*0f30*/  UIADD3 UR7, UR7, 0x1f, URZ ;  /* 0x0000001f07077890 */ /* 0x000fe4000fffe03f */
[----:B------:R-:W-:Y:S01]  /*0f40*/  PLOP3.LUT P0, PT, PT, PT, UP0, 0x80, 0x0 ;  /* 0x000000000000781c */ /* 0x000fe20003f0f008 */
[----:B------:R-:W-:Y:S01]  /*0f50*/  UMOV UR4, URZ ;  /* 0x0000003f00047c82 */ /* 0x000fe20008000000 */
[----:B------:R-:W-:Y:S01]  /*0f60*/  USHF.R.S32.HI UR10, URZ, 0x1f, UR7 ;  /* 0x0000001f3f0a7899 */ /* 0x000fe20008011407 */
[----:B------:R-:W-:-:S03]  /*0f70*/  ULDC.64 UR18, c[0x0][0x650] ;  /* 0x0001940000127ab9 */ /* 0x000fc60000000a00 */
[----:B------:R-:W-:-:S04]  /*0f80*/  ULEA.HI UR10, UR10, UR7, URZ, 0x5 ;  /* 0x000000070a0a7291 */ /* 0x000fc8000f8f283f */
[----:B------:R-:W-:Y:S01]  /*0f90*/  USHF.R.S32.HI UR14, URZ, 0x5, UR10 ;  /* 0x000000053f0e7899 */ /* 0x000fe2000801140a */
[----:B0-----:R-:W-:-:S13]  /*0fa0*/  ISETP.NE.AND P2, PT, R0, 0x1, PT ;  /* 0x000000010000780c */ /* 0x001fda0003f45270 */
[----:B------:R-:W0:Y:S01]  /*0fb0*/  @P2 LDC R9, c[0x0][0x10] ;  /* 0x00000400ff092b82 */ /* 0x000e220000000800 */
[----:B------:R-:W-:-:S07]  /*0fc0*/  @P2 IMAD.MOV.U32 R5, RZ, RZ, RZ ;  /* 0x000000ffff052224 */ /* 0x000fce00078e00ff */
[----:B------:R-:W1:Y:S01]  /*0fd0*/  @!P2 LDC R11, c[0x0][0xc] ;  /* 0x00000300ff0bab82 */ /* 0x000e620000000800 */
[----:B------:R-:W-:Y:S01]  /*0fe0*/  ULDC UR8, c[0x0][0xc] ;  /* 0x0000030000087ab9 */ /* 0x000fe20000000800 */
[----:B------:R-:W-:Y:S01]  /*0ff0*/  ULDC UR9, c[0x0][0x10] ;  /* 0x0000040000097ab9 */ /* 0x000fe20000000800 */
[----:B------:R-:W-:Y:S01]  /*1000*/  ULDC UR7, c[0x0][0x14] ;  /* 0x0000050000077ab9 */ /* 0x000fe20000000800 */
[----:B------:R-:W-:-:S04]  /*1010*/  UIMAD.WIDE.U32 UR8, UR8, UR9, URZ ;  /* 0x00000009080872a5 */ /* 0x000fc8000f8e003f */
[----:B------:R-:W-:Y:S01]  /*1020*/  UIMAD.WIDE.U32 UR20, UR8, UR7, URZ ;  /* 0x00000007081472a5 */ /* 0x000fe2000f8e003f */
[----:B0-----:R-:W-:Y:S01]  /*1030*/  @P2 IMAD.WIDE.U32 R8, R9, UR15, R4 ;  /* 0x0000000f09082c25 */ /* 0x001fe2000f8e0004 */
[----:B------:R-:W-:-:S03]  /*1040*/  UIMAD UR15, UR9, UR7, URZ ;  /* 0x00000007090f72a4 */ /* 0x000fc6000f8e023f */
[----:B------:R-:W-:Y:S01]  /*1050*/  @P2 IMAD.MOV.U32 R13, RZ, RZ, R8 ;  /* 0x000000ffff0d2224 */ /* 0x000fe200078e0008 */
[----:B------:R-:W-:Y:S01]  /*1060*/  UIADD3 UR15, UR21, UR15, URZ ;  /* 0x0000000f150f7290 */ /* 0x000fe2000fffe03f */
[----:B-1----:R-:W-:-:S04]  /*1070*/  @!P2 IMAD.WIDE.U32 R6, R4, R11, R6 ;  /* 0x0000000b0406a225 */ /* 0x002fc800078e0006 */
[----:B------:R-:W-:Y:S02]  /*1080*/  @P2 IMAD.MOV.U32 R11, RZ, RZ, RZ ;  /* 0x000000ffff0b2224 */ /* 0x000fe400078e00ff */
[----:B------:R-:W-:Y:S02]  /*1090*/  @!P2 IMAD.MOV.U32 R13, RZ, RZ, R6 ;  /* 0x000000ffff0da224 */ /* 0x000fe400078e0006 */
[----:B------:R-:W-:Y:S02]  /*10a0*/  @P2 IMAD.IADD R10, R9, 0x1, R11 ;  /* 0x00000001090a2824 */ /* 0x000fe400078e020b */
[----:B------:R-:W-:Y:S01]  /*10b0*/  @!P2 IMAD.MOV.U32 R10, RZ, RZ, R7 ;  /* 0x000000ffff0aa224 */ /* 0x000fe200078e0007 */
[----:B------:R0:W-:Y:S01]  /*10c0*/  STL [R1+0x88], R13 ;  /* 0x0000880d01007387 */ /* 0x0001e20000100800 */
[----:B------:R-:W-:Y:S02]  /*10d0*/  IMAD.MOV.U32 R17, RZ, RZ, R13 ;  /* 0x000000ffff117224 */ /* 0x000fe400078e000d */
[----:B------:R-:W-:Y:S01]  /*10e0*/  IMAD.MOV.U32 R22, RZ, RZ, R10 ;  /* 0x000000ffff167224 */ /* 0x000fe200078e000a */
[----:B------:R0:W-:Y:S01]  /*10f0*/  STL [R1+0x84], R10 ;  /* 0x0000840a01007387 */ /* 0x0001e20000100800 */
[----:B------:R-:W-:Y:S05]  /*1100*/  @P0 BRA `(.L_x_12) ;  /* 0x0000000000280947 */ /* 0x000fea0003800000 */
[----:B------:R-:W-:Y:S01]  /*1110*/  IADD3 R17, P0, R17, UR20, RZ ;  /* 0x0000001411117c10 */ /* 0x000fe2000ff1e0ff */
[----:B------:R-:W-:Y:S02]  /*1120*/  UISETP.GE.U32.AND UP0, UPT, UR14, 0x16, UPT ;  /* 0x000000160e00788c */ /* 0x000fe4000bf06070 */
[----:B------:R-:W-:Y:S01]  /*1130*/  UIMAD.WIDE.U32 UR4, UR14, -0x45d1745d, URZ ;  /* 0xba2e8ba30e0478a5 */ /* 0x000fe2000f8e003f */
[----:B------:R-:W-:Y:S01]  /*1140*/  IADD3.X R22, R22, UR15, RZ, P0, !PT ;  /* 0x0000000f16167c10 */ /* 0x000fe200087fe4ff */
[----:B------:R1:W-:Y:S02]  /*1150*/  STL [R1+0x88], R17 ;  /* 0x0000881101007387 */ /* 0x0003e40000100800 */
[----:B------:R-:W-:Y:S02]  /*1160*/  USHF.R.U32.HI UR5, URZ, 0x4, UR5 ;  /* 0x000000043f057899 */ /* 0x000fe40008011605 */
[----:B------:R1:W-:Y:S01]  /*1170*/  STL [R1+0x84], R22 ;  /* 0x0000841601007387 */ /* 0x0003e20000100800 */
[----:B------:R-:W-:-:S02]  /*1180*/  UMOV UR4, URZ ;  /* 0x0000003f00047c82 */ /* 0x000fc40008000000 */
[----:B------:R-:W-:Y:S02]  /*1190*/  @UP0 ULOP3.LUT UR4, UR5, 0x1, URZ, 0xc0, !UPT ;  /* 0x0000000105040892 */ /* 0x000fe4000f8ec03f */
[----:B------:R-:W-:-:S12]  /*11a0*/  UIMAD UR5, UR5, -0x16, UR14 ;  /* 0xffffffea050578a4 */ /* 0x000fd8000f8e020e */
.L_x_12:
[----:B------:R-:W-:Y:S01]  /*11b0*/  IMAD.MOV.U32 R8, RZ, RZ, -0x1 ;  /* 0xffffffffff087424 */ /* 0x000fe200078e00ff */
[----:B------:R-:W-:Y:S01]  /*11c0*/  ISETP.GE.U32.AND P0, PT, R17, UR18, PT ;  /* 0x0000001211007c0c */ /* 0x000fe2000bf06070 */
[----:B------:R-:W-:Y:S01]  /*11d0*/  IMAD.MOV.U32 R6, RZ, RZ, -0x1 ;  /* 0xffffffffff067424 */ /* 0x000fe200078e00ff */
[----:B------:R-:W-:Y:S01]  /*11e0*/  PRMT R0, RZ, 0x7610, R0 ;  /* 0x00007610ff007816 */ /* 0x000fe20000000000 */
[----:B------:R-:W-:Y:S01]  /*11f0*/  IMAD.MOV.U32 R7, RZ, RZ, -0x1 ;  /* 0xffffffffff077424 */ /* 0x000fe200078e00ff */
[----:B------:R2:W-:Y:S01]  /*1200*/  STL [R1+0x8c], R8 ;  /* 0x00008c0801007387 */ /* 0x0005e20000100800 */
[----:B------:R-:W-:-:S03]  /*1210*/  ISETP.GE.U32.AND.EX P0, PT, R22, UR19, PT, P0 ;  /* 0x0000001316007c0c */ /* 0x000fc6000bf06100 */
[----:B------:R2:W-:Y:S04]  /*1220*/  STL [R1+0x7c], R6 ;  /* 0x00007c0601007387 */ /* 0x0005e80000100800 */
[----:B------:R2:W-:Y:S06]  /*1230*/  STL [R1+0x90], R7 ;  /* 0x0000900701007387 */ /* 0x0005ec0000100800 */
[----:B------:R-:W-:Y:S05]  /*1240*/  @P0 BRA `(.L_x_13) ;  /* 0x0000000400380947 */ /* 0x000fea0003800000 */
[----:B------:R-:W3:Y:S01]  /*1250*/  LDC.64 R18, c[0x0][0x628] ;  /* 0x00018a00ff127b82 */ /* 0x000ee20000000a00 */
[----:B--2---:R-:W-:Y:S02]  /*1260*/  IMAD.MOV.U32 R6, RZ, RZ, R17 ;  /* 0x000000ffff067224 */ /* 0x004fe400078e0011 */
[----:B------:R-:W-:-:S05]  /*1270*/  IMAD.MOV.U32 R7, RZ, RZ, R22 ;  /* 0x000000ffff077224 */ /* 0x000fca00078e0016 */
[----:B------:R-:W2:Y:S08]  /*1280*/  LDC R0, c[0x0][0x630] ;  /* 0x00018c00ff007b82 */ /* 0x000eb00000000800 */
[----:B------:R-:W4:Y:S01]  /*1290*/  LDC.64 R20, c[0x0][0x620] ;  /* 0x00018800ff147b82 */ /* 0x000f220000000a00 */
[----:B---3--:R-:W-:-:S04]  /*12a0*/  ISETP.NE.U32.AND P0, PT, R18, RZ, PT ;  /* 0x000000ff1200720c */ /* 0x008fc80003f05070 */
[----:B------:R-:W-:-:S13]  /*12b0*/  ISETP.NE.AND.EX P0, PT, R19, RZ, PT, P0 ;  /* 0x000000ff1300720c */ /* 0x000fda0003f05300 */
[----:B--2-4-:R-:W-:Y:S05]  /*12c0*/  @!P0 BRA `(.L_x_14) ;  /* 0x0000000000288947 */ /* 0x014fea0003800000 */
[----:B------:R-:W2:Y:S02]  /*12d0*/  LDC R11, c[0x0][0x634] ;  /* 0x00018d00ff0b7b82 */ /* 0x000ea40000000800 */
[----:B--2---:R-:W-:-:S05]  /*12e0*/  IADD3 R11, P0, R17, R11, RZ ;  /* 0x0000000b110b7210 */ /* 0x004fca0007f1e0ff */
[----:B0-----:R-:W-:-:S04]  /*12f0*/  IMAD.X R13, RZ, RZ, R22, P0 ;  /* 0x000000ffff0d7224 */ /* 0x001fc800000e0616 */
[----:B------:R-:W-:-:S04]  /*1300*/  IMAD.WIDE.U32 R6, R13, R18, RZ ;  /* 0x000000120d067225 */ /* 0x000fc800078e00ff */
[----:B------:R-:W-:-:S04]  /*1310*/  IMAD.WIDE.U32 R8, P0, R11, R19, R6 ;  /* 0x000000130b087225 */ /* 0x000fc80007800006 */
[----:B------:R-:W-:-:S04]  /*1320*/  IMAD.WIDE.U32 R6, R11, R18, RZ ;  /* 0x000000120b067225 */ /* 0x000fc800078e00ff */
[----:B------:R-:W-:Y:S01]  /*1330*/  IMAD.X R11, RZ, RZ, RZ, P0 ;  /* 0x000000ffff0b7224 */ /* 0x000fe200000e06ff */
[----:B------:R-:W-:Y:S01]  /*1340*/  IADD3 RZ, P0, R7, R8, RZ ;  /* 0x0000000807ff7210 */ /* 0x000fe20007f1e0ff */
[----:B------:R-:W-:-:S04]  /*1350*/  IMAD.MOV.U32 R10, RZ, RZ, R9 ;  /* 0x000000ffff0a7224 */ /* 0x000fc800078e0009 */
[----:B------:R-:W-:-:S08]  /*1360*/  IMAD.WIDE.U32.X R6, R13, R19, R10, P0 ;  /* 0x000000130d067225 */ /* 0x000fd000000e040a */
.L_x_14:
[-CC-:B------:R-:W-:Y:S01]  /*1370*/  SHF.R.U64 R27, R6, R0.reuse, R7.reuse ;  /* 0x00000000061b7219 */ /* 0x180fe20000001207 */
[----:B------:R-:W2:Y:S01]  /*1380*/  LDC.64 R24, c[0x0][0x640] ;  /* 0x00019000ff187b82 */ /* 0x000ea20000000a00 */
[----:B------:R-:W-:Y:S01]  /*1390*/  SHF.R.U32.HI R0, RZ, R0, R7 ;  /* 0x00000000ff007219 */ /* 0x000fe20000011607 */
[----:B------:R-:W-:Y:S01]  /*13a0*/  IMAD.MOV.U32 R6, RZ, RZ, R17 ;  /* 0x000000ffff067224 */ /* 0x000fe200078e0011 */
[----:B------:R-:W-:-:S05]  /*13b0*/  IADD3 R9, P0, RZ, -R27, RZ ;  /* 0x8000001bff097210 */ /* 0x000fca0007f1e0ff */
[----:B------:R-:W3:Y:S01]  /*13c0*/  LDC R8, c[0x0][0x618] ;  /* 0x00018600ff087b82 */ /* 0x000ee20000000800 */
[----:B------:R-:W-:-:S04]  /*13d0*/  IMAD.X R7, RZ, RZ, ~R0, P0 ;  /* 0x000000ffff077224 */ /* 0x000fc800000e0e00 */
[-C--:B------:R-:W-:Y:S02]  /*13e0*/  IMAD R0, R7, R20.reuse, RZ ;  /* 0x0000001407007224 */ /* 0x080fe400078e02ff */
[----:B------:R-:W-:Y:S01]  /*13f0*/  IMAD.MOV.U32 R7, RZ, RZ, R22 ;  /* 0x000000ffff077224 */ /* 0x000fe200078e0016 */
[----:B------:R-:W4:Y:S01]  /*1400*/  LDC R11, c[0x0][0x608] ;  /* 0x00018200ff0b7b82 */ /* 0x000f220000000800 */
[----:B-1----:R-:W-:Y:S02]  /*1410*/  IMAD.MOV.U32 R22, RZ, RZ, 0x1 ;  /* 0x00000001ff167424 */ /* 0x002fe400078e00ff */
[----:B------:R-:W-:-:S04]  /*1420*/  IMAD.WIDE.U32 R6, R9, R20, R6 ;  /* 0x0000001409067225 */ /* 0x000fc800078e0006 */
[----:B------:R-:W-:Y:S01]  /*1430*/  IMAD R9, R9, R21, R0 ;  /* 0x0000001509097224 */ /* 0x000fe200078e0200 */
[----:B------:R-:W1:Y:S01]  /*1440*/  LDC R23, c[0x0][0x658] ;  /* 0x00019600ff177b82 */ /* 0x000e620000000800 */
[----:B--2---:R-:W-:Y:S01]  /*1450*/  ISETP.NE.U32.AND P0, PT, R24, RZ, PT ;  /* 0x000000ff1800720c */ /* 0x004fe20003f05070 */
[----:B------:R-:W-:Y:S02]  /*1460*/  IMAD.MOV.U32 R0, RZ, RZ, -0x1 ;  /* 0xffffffffff007424 */ /* 0x000fe400078e00ff */
[----:B------:R-:W-:Y:S01]  /*1470*/  IMAD.IADD R7, R7, 0x1, R9 ;  /* 0x0000000107077824 */ /* 0x000fe200078e0209 */
[----:B------:R-:W-:-:S03]  /*1480*/  ISETP.NE.AND.EX P0, PT, R25, RZ, PT, P0 ;  /* 0x000000ff1900720c */ /* 0x000fc60003f05300 */
[----:B------:R-:W2:Y:S01]  /*1490*/  LDC R21, c[0x0][0x600] ;  /* 0x00018000ff157b82 */ /* 0x000ea20000000800 */
[-CC-:B---3--:R-:W-:Y:S02]  /*14a0*/  SHF.R.U64 R19, R6, R8.reuse, R7.reuse ;  /* 0x0000000806137219 */ /* 0x188fe40000001207 */
[----:B------:R-:W-:-:S05]  /*14b0*/  SHF.R.U32.HI R6, RZ, R8, R7 ;  /* 0x00000008ff067219 */ /* 0x000fca0000011607 */
[----:B------:R-:W3:Y:S01]  /*14c0*/  LDC R18, c[0x0][0x648] ;  /* 0x00019200ff127b82 */ /* 0x000ee20000000800 */
[-CC-:B----4-:R-:W-:Y:S02]  /*14d0*/  SHF.R.U64 R28, R19, R11.reuse, R6.reuse ;  /* 0x0000000b131c7219 */ /* 0x190fe40000001206 */
[----:B------:R-:W-:-:S05]  /*14e0*/  SHF.R.U32.HI R6, RZ, R11, R6 ;  /* 0x0000000bff067219 */ /* 0x000fca0000011606 */
[----:B------:R-:W4:Y:S01]  /*14f0*/  LDC R20, c[0x0][0x638] ;  /* 0x00018e00ff147b82 */ /* 0x000f220000000800 */
[-CC-:B-1----:R-:W-:Y:S02]  /*1500*/  SHF.R.U64 R30, R28, R23.reuse, R6.reuse ;  /* 0x000000171c1e7219 */ /* 0x182fe40000001206 */
[-C--:B------:R-:W-:Y:S02]  /*1510*/  SHF.L.U32 R0, R0, R23.reuse, RZ ;  /* 0x0000001700007219 */ /* 0x080fe400000006ff */
[----:B------:R-:W-:Y:S01]  /*1520*/  SHF.R.U32.HI R7, RZ, R23, R6 ;  /* 0x00000017ff077219 */ /* 0x000fe20000011606 */
[----:B------:R-:W-:Y:S01]  /*1530*/  IMAD.MOV.U32 R6, RZ, RZ, R30 ;  /* 0x000000ffff067224 */ /* 0x000fe200078e001e */
[----:B0-----:R-:W-:Y:S01]  /*1540*/  LOP3.LUT R13, RZ, R0, RZ, 0x33, !PT ;  /* 0x00000000ff0d7212 */ /* 0x001fe200078e33ff */
[----:B------:R-:W0:Y:S01]  /*1550*/  LDC R26, c[0x0][0x610] ;  /* 0x00018400ff1a7b82 */ /* 0x000e220000000800 */
[----:B------:R-:W-:Y:S05]  /*1560*/  @!P0 BRA `(.L_x_15) ;  /* 0x0000000000288947 */ /* 0x000fea0003800000 */
[----:B------:R-:W1:Y:S02]  /*1570*/  LDC R11, c[0x0][0x64c] ;  /* 0x00019300ff0b7b82 */ /* 0x000e640000000800 */
[----:B-1----:R-:W-:-:S05]  /*1580*/  IADD3 R11, P0, R30, R11, RZ ;  /* 0x0000000b1e0b7210 */ /* 0x002fca0007f1e0ff */
[----:B------:R-:W-:-:S04]  /*1590*/  IMAD.X R17, RZ, RZ, R7, P0 ;  /* 0x000000ffff117224 */ /* 0x000fc800000e0607 */
[----:B------:R-:W-:-:S04]  /*15a0*/  IMAD.WIDE.U32 R6, R17, R24, RZ ;  /* 0x0000001811067225 */ /* 0x000fc800078e00ff */
[----:B------:R-:W-:-:S04]  /*15b0*/  IMAD.WIDE.U32 R8, P0, R11, R25, R6 ;  /* 0x000000190b087225 */ /* 0x000fc80007800006 */
[----:B------:R-:W-:-:S04]  /*15c0*/  IMAD.WIDE.U32 R6, R11, R24, RZ ;  /* 0x000000180b067225 */ /* 0x000fc800078e00ff */
[----:B------:R-:W-:Y:S01]  /*15d0*/  IMAD.X R11, RZ, RZ, RZ, P0 ;  /* 0x000000ffff0b7224 */ /* 0x000fe200000e06ff */
[----:B------:R-:W-:Y:S01]  /*15e0*/  IADD3 RZ, P0, R7, R8, RZ ;  /* 0x0000000807ff7210 */ /* 0x000fe20007f1e0ff */
[----:B------:R-:W-:-:S04]  /*15f0*/  IMAD.MOV.U32 R10, RZ, RZ, R9 ;  /* 0x000000ffff0a7224 */ /* 0x000fc800078e0009 */
[----:B------:R-:W-:-:S08]  /*1600*/  IMAD.WIDE.U32.X R6, R17, R25, R10, P0 ;  /* 0x0000001911067225 */ /* 0x000fd000000e040a */
.L_x_15:
[----:B---3--:R-:W-:Y:S01]  /*1610*/  SHF.R.U64 R5, R6, R18, R7 ;  /* 0x0000001206057219 */ /* 0x008fe20000001207 */
[----:B--2---:R-:W-:Y:S01]  /*1620*/  VIADD R6, R21, 0xffffffff ;  /* 0xffffffff15067836 */ /* 0x004fe20000000000 */
[----:B------:R-:W-:Y:S01]  /*1630*/  SHF.L.U32 R0, R22, R23, RZ ;  /* 0x0000001716007219 */ /* 0x000fe200000006ff */
[----:B------:R-:W-:Y:S01]  /*1640*/  @P2 IMAD R14, R15, R16, R4 ;  /* 0x000000100f0e2224 */ /* 0x000fe200078e0204 */
[----:B------:R-:W-:Y:S01]  /*1650*/  LOP3.LUT R13, R28, R13, RZ, 0xc0, !PT ;  /* 0x0000000d1c0d7212 */ /* 0x000fe200078ec0ff */
[----:B------:R-:W-:-:S04]  /*1660*/  IMAD.MOV R7, RZ, RZ, -R5 ;  /* 0x000000ffff077224 */ /* 0x000fc800078e0a05 */
[----:B------:R-:W-:Y:S01]  /*1670*/  IMAD R13, R0, R5, R13 ;  /* 0x00000005000d7224 */ /* 0x000fe200078e020d */
[----:B------:R-:W-:Y:S01]  /*1680*/  LOP3.LUT R5, R19, R6, RZ, 0xc0, !PT ;  /* 0x0000000613057212 */ /* 0x000fe200078ec0ff */
[----:B----4-:R-:W-:Y:S02]  /*1690*/  IMAD R0, R7, R20, R30 ;  /* 0x0000001407007224 */ /* 0x010fe400078e021e */
[----:B------:R-:W-:Y:S02]  /*16a0*/  IMAD.MOV.U32 R6, RZ, RZ, 0x1 ;  /* 0x00000001ff067424 */ /* 0x000fe400078e00ff */
[----:B0-----:R-:W-:Y:S02]  /*16b0*/  IMAD R4, R13, R26, R14 ;  /* 0x0000001a0d047224 */ /* 0x001fe400078e020e */
[----:B------:R-:W-:Y:S01]  /*16c0*/  IMAD R5, R0, R21, R5 ;  /* 0x0000001500057224 */ /* 0x000fe200078e0205 */
[----:B------:R-:W-:-:S04]  /*16d0*/  PRMT R0, R6, 0x7610, R0 ;  /* 0x0000761006007816 */ /* 0x000fc80000000000 */
[----:B------:R-:W-:Y:S02]  /*16e0*/  SEL R6, R5, R4, !P2 ;  /* 0x0000000405067207 */ /* 0x000fe40005000000 */
[----:B------:R-:W-:-:S03]  /*16f0*/  SEL R4, R4, R5, !P2 ;  /* 0x0000000504047207 */ /* 0x000fc60005000000 */
[----:B------:R3:W-:Y:S04]  /*1700*/  STL [R1+0x90], R6 ;  /* 0x0000900601007387 */ /* 0x0007e80000100800 */
[----:B------:R3:W-:Y:S04]  /*1710*/  STL [R1+0x7c], R27 ;  /* 0x00007c1b01007387 */ /* 0x0007e80000100800 */
[----:B------:R3:W-:Y:S02]  /*1720*/  STL [R1+0x8c], R4 ;  /* 0x00008c0401007387 */ /* 0x0007e40000100800 */
.L_x_13:
[----:B------:R-:W-:Y:S05]  /*1730*/  @!P1 BRA `(.L_x_16) ;  /* 0x00000000000c9947 */ /* 0x000fea0003800000 */
[----:B------:R-:W-:Y:S01]  /*1740*/  UCGABAR_WAIT ;  /* 0x0000000000007dc7 */ /* 0x000fe20008000000 */
[----:B------:R-:W-:Y:S01]  /*1750*/  CCTL.IVALL ;  /* 0x00000000ff00798f */ /* 0x000fe20002000000 */
[----:B------:R-:W-:Y:S05]  /*1760*/  BRA `(.L_x_17) ;  /* 0x0000000000047947 */ /* 0x000fea0003800000 */
.L_x_16:
[----:B------:R-:W-:Y:S06]  /*1770*/  BAR.SYNC.DEFER_BLOCKING 0x0 ;  /* 0x0000000000007b1d */ /* 0x000fec0000010000 */
.L_x_17:
[----:B------:R-:W-:Y:S05]  /*1780*/  @!P3 BRA `(.L_x_18) ;  /* 0x000000d800d8b947 */ /* 0x000fea0003800000 */
[----:B------:R-:W-:-:S06]  /*1790*/  UISETP.GT.U32.AND UP0, UPT, UR12, 0x1, UPT ;  /* 0x000000010c00788c */ /* 0x000fcc000bf04070 */
[----:B------:R-:W-:-:S13]  /*17a0*/  PLOP3.LUT P0, PT, PT, PT, UP0, 0x80, 0x0 ;  /* 0x000000000000781c */ /* 0x000fda0003f0f008 */
[----:B------:R-:W-:Y:S05]  /*17b0*/  @P0 EXIT ;  /* 0x000000000000094d */ /* 0x000fea0003800000 */
.L_x_19:
[----:B------:R-:W-:-:S08]  /*17c0*/  NOP ;  /* 0x0000000000007918 */ /* 0x000fd00000000000 */
[----:B------:R-:W4:Y:S02]  /*17d0*/  USETMAXREG.TRY_ALLOC.CTAPOOL UP0, 0xe8 ;  /* 0x000000e8000079c8 */ /* 0x000f240008000600 */
[----:B----4-:R-:W-:-:S13]  /*17e0*/  PLOP3.LUT P0, PT, PT, PT, UP0, 0x80, 0x0 ;  /* 0x000000000000781c */ /* 0x010fda0003f0f008 */
[----:B------:R-:W-:Y:S05]  /*17f0*/  @!P0 BRA `(.L_x_19) ;  /* 0xfffffffc00f08947 */ /* 0x000fea000383ffff */
[----:B------:R-:W-:-:S13]  /*1800*/  LOP3.LUT P0, RZ, R0, 0xff, RZ, 0xc0, !PT ;  /* 0x000000ff00ff7812 */ /* 0x000fda000780c0ff */
[----:B------:R-:W-:Y:S05]  /*1810*/  @!P0 EXIT ;  /* 0x000000000000894d */ /* 0x000fea0003800000 */
[----:B------:R-:W4:Y:S01]  /*1820*/  S2UR UR6, SR_CgaCtaId ;  /* 0x00000000000679c3 */ /* 0x000f220000008800 */
[CC--:B------:R-:W-:Y:S01]  /*1830*/  LEA.HI R0, R12.reuse, R3.reuse, RZ, 0x2 ;  /* 0x000000030c007211 */ /* 0x0c0fe200078f10ff */
[----:B------:R-:W-:Y:S01]  /*1840*/  UIADD3 UR7, UR17, -0x1, URZ ;  /* 0xffffffff11077890 */ /* 0x000fe2000fffe03f */
[----:B------:R-:W-:Y:S01]  /*1850*/  LEA.HI R3, R12, R3, RZ, 0x5 ;  /* 0x000000030c037211 */ /* 0x000fe200078f28ff */
[----:B------:R-:W-:Y:S01]  /*1860*/  UMOV UR12, 0x400 ;  /* 0x00000400000c7882 */ /* 0x000fe20000000000 */
[--C-:B------:R-:W-:Y:S01]  /*1870*/  SHF.R.S32.HI R2, RZ, 0x2, R0.reuse ;  /* 0x00000002ff027819 */ /* 0x100fe20000011400 */
[----:B------:R-:W-:Y:S01]  /*1880*/  UISETP.LT.AND UP0, UPT, UR14, 0x1, UPT ;  /* 0x000000010e00788c */ /* 0x000fe2000bf01270 */
[----:B------:R-:W-:Y:S01]  /*1890*/  SHF.R.S32.HI R5, RZ, 0x1f, R0 ;  /* 0x0000001fff057819 */ /* 0x000fe20000011400 */
[----:B------:R-:W-:Y:S02]  /*18a0*/  ULOP3.LUT UR27, UR13, 0x1, URZ, 0xfc, !UPT ;  /* 0x000000010d1b7892 */ /* 0x000fe4000f8efc3f */
[----:B------:R-:W-:Y:S01]  /*18b0*/  USEL UR16, UR14, 0x1, UP0 ;  /* 0x000000010e107887 */ /* 0x000fe20008000000 */
[----:B------:R-:W-:Y:S01]  /*18c0*/  LEA.HI R5, R5, R2, RZ, 0x3 ;  /* 0x0000000205057211 */ /* 0x000fe200078f18ff */
[----:B------:R-:W-:-:S02]  /*18d0*/  UISETP.NE.AND UP0, UPT, UR7, URZ, UPT ;  /* 0x0000003f0700728c */ /* 0x000fc4000bf05270 */
[----:B------:R-:W-:Y:S01]  /*18e0*/  USHF.L.U32 UR28, UR14, 0x1, URZ ;  /* 0x000000010e1c7899 */ /* 0x000fe2000800063f */
[----:B------:R-:W-:Y:S01]  /*18f0*/  LOP3.LUT R5, R5, 0xfffffff8, RZ, 0xc0, !PT ;  /* 0xfffffff805057812 */ /* 0x000fe200078ec0ff */
[----:B------:R-:W-:Y:S02]  /*1900*/  UIADD3 UR16, -UR16, UR14, URZ ;  /* 0x0000000e10107290 */ /* 0x000fe4000fffe13f */
[----:B------:R-:W-:Y:S02]  /*1910*/  USEL UR30, URZ, 0x1, UP0 ;  /* 0x000000013f1e7887 */ /* 0x000fe40008000000 */
[----:B------:R-:W-:Y:S01]  /*1920*/  IMAD.IADD R2, R2, 0x1, -R5 ;  /* 0x0000000102027824 */ /* 0x000fe200078e0a05 */
[----:B------:R-:W-:Y:S01]  /*1930*/  SHF.R.S32.HI R5, RZ, 0x5, R3 ;  /* 0x00000005ff057819 */ /* 0x000fe20000011403 */
[----:B----4-:R-:W-:-:S03]  /*1940*/  ULEA UR12, UR6, UR12, 0x18 ;  /* 0x0000000c060c7291 */ /* 0x010fc6000f8ec03f */
[--C-:B------:R-:W-:Y:S01]  /*1950*/  SHF.R.S32.HI R3, RZ, 0x1f, R2.reuse ;  /* 0x0000001fff037819 */ /* 0x100fe20000011402 */
[----:B------:R-:W-:Y:S01]  /*1960*/  USHF.L.U32 UR6, UR7, 0x3, URZ ;  /* 0x0000000307067899 */ /* 0x000fe2000800063f */
[C-C-:B------:R-:W-:Y:S01]  /*1970*/  IMAD R0, R5.reuse, -0x10, -R2.reuse ;  /* 0xfffffff005007824 */ /* 0x140fe200078e0a02 */
[----:B------:R-:W-:Y:S02]  /*1980*/  UIADD3 UR29, UR12, 0x170, URZ ;  /* 0x000001700c1d7890 */ /* 0x000fe4000fffe03f */
[----:B------:R-:W-:Y:S01]  /*1990*/  ULOP3.LUT UR6, UR6, 0x8, URZ, 0xc0, !UPT ;  /* 0x0000000806067892 */ /* 0x000fe2000f8ec03f */
[----:B------:R-:W-:Y:S01]  /*19a0*/  IMAD.WIDE R2, R5, 0x10, R2 ;  /* 0x0000001005027825 */ /* 0x000fe200078e0202 */
[----:B------:R-:W-:Y:S02]  /*19b0*/  ULEA UR17, UR17, UR29, 0x3 ;  /* 0x0000001d11117291 */ /* 0x000fe4000f8e183f */
[----:B------:R-:W-:Y:S02]  /*19c0*/  ULOP3.LUT UR31, UR6, 0x8, URZ, 0x3c, !UPT ;  /* 0x00000008061f7892 */ /* 0x000fe4000f8e3c3f */
[----:B------:R-:W-:-:S03]  /*19d0*/  ULOP3.LUT UR18, UR6, 0x18, URZ, 0x3c, !UPT ;  /* 0x0000001806127892 */ /* 0x000fc6000f8e3c3f */
[----:B------:R-:W-:Y:S02]  /*19e0*/  ULDC UR6, c[0x0][0x284] ;  /* 0x0000a10000067ab9 */ /* 0x000fe40000000800 */
[----:B------:R-:W-:-:S05]  /*19f0*/  VIADD R0, R0, UR6 ;  /* 0x0000000600007c36 */ /* 0x000fca0008000000 */
[----:B------:R4:W-:Y:S04]  /*1a00*/  STL [R1+0x94], R0 ;  /* 0x0000940001007387 */ /* 0x0009e80000100800 */
[----:B------:R4:W-:Y:S02]  /*1a10*/  STL.64 [R1+0x98], R2 ;  /* 0x0000980201007387 */ /* 0x0009e40000100a00 */
.L_x_302:
[----:B----4-:R-:W-:Y:S01]  /*1a20*/  IMAD.U32 R0, RZ, RZ, UR30 ;  /* 0x0000001eff007e24 */ /* 0x010fe2000f8e00ff */
[----:B0-2---:R-:W4:Y:S01]  /*1a30*/  LDC R2, c[0x0][0x28c] ;  /* 0x0000a300ff027b82 */ /* 0x005f220000000800 */
[----:B------:R-:W-:Y:S01]  /*1a40*/  UMOV UR6, URZ ;  /* 0x0000003f00067c82 */ /* 0x000fe20008000000 */
[----:B------:R-:W-:Y:S02]  /*1a50*/  UMOV UR19, UR5 ;  /* 0x0000000500137c82 */ /* 0x000fe40008000000 */
[----:B------:R-:W-:-:S04]  /*1a60*/  SHF.L.U32 R0, R0, 0x1f, RZ ;  /* 0x0000001f00007819 */ /* 0x000fc800000006ff */
[----:B------:R-:W5:Y:S01]  /*1a70*/  SYNCS.PHASECHK.TRANS64.TRYWAIT P0, [UR17+-0x8], R0 ;  /* 0xfffff800ff0075a7 */ /* 0x000f620008000151 */
[----:B----4-:R-:W-:Y:S01]  /*1a80*/  ISETP.GE.AND P1, PT, R2, 0x1, PT ;  /* 0x000000010200780c */ /* 0x010fe20003f26270 */
[----:B-----5:R-:W-:-:S12]  /*1a90*/  @!P0 BRA `(.L_x_20) ;  /* 0x000000f000dc8947 */ /* 0x020fd80003800000 */
.L_x_342:
[----:B------:R0:W-:Y:S01]  /*1aa0*/  STL [R1+0x74], RZ ;  /* 0x000074ff01007387 */ /* 0x0001e20000100800 */
[----:B------:R-:W-:Y:S01]  /*1ab0*/  UMOV UR7, URZ ;  /* 0x0000003f00077c82 */ /* 0x000fe20008000000 */
[----:B------:R-:W-:Y:S01]  /*1ac0*/  UMOV UR8, URZ ;  /* 0x0000003f00087c82 */ /* 0x000fe20008000000 */
[----:B----4-:R-:W-:Y:S01]  /*1ad0*/  IMAD.MOV.U32 R0, RZ, RZ, RZ ;  /* 0x000000ffff007224 */ /* 0x010fe200078e00ff */
[----:B------:R4:W-:Y:S01]  /*1ae0*/  STL [R1+0x70], RZ ;  /* 0x000070ff01007387 */ /* 0x0009e20000100800 */
[----:B------:R-:W-:Y:S02]  /*1af0*/  CS2R R2, SRZ ;  /* 0x0000000000027805 */ /* 0x000fe4000001ff00 */
[----:B---3--:R-:W-:Y:S02]  /*1b00*/  CS2R R4, SRZ ;  /* 0x0000000000047805 */ /* 0x008fe4000001ff00 */
[----:B--2---:R-:W-:Y:S01]  /*1b10*/  CS2R R6, SRZ ;  /* 0x0000000000067805 */ /* 0x004fe2000001ff00 */
[----:B------:R4:W-:Y:S01]  /*1b20*/  STL [R1+0x6c], RZ ;  /* 0x00006cff01007387 */ /* 0x0009e20000100800 */
[----:B------:R-:W-:-:S02]  /*1b30*/  CS2R R8, SRZ ;  /* 0x0000000000087805 */ /* 0x000fc4000001ff00 */
[----:B0-----:R-:W-:Y:S02]  /*1b40*/  CS2R R10, SRZ ;  /* 0x00000000000a7805 */ /* 0x001fe4000001ff00 */
[----:B------:R-:W-:Y:S01]  /*1b50*/  CS2R R12, SRZ ;  /* 0x00000000000c7805 */ /* 0x000fe2000001ff00 */
[----:B------:R4:W-:Y:S01]  /*1b60*/  STL [R1+0x68], RZ ;  /* 0x000068ff01007387 */ /* 0x0009e20000100800 */
[----:B------:R-:W-:Y:S02]  /*1b70*/  CS2R R14, SRZ ;  /* 0x00000000000e7805 */ /* 0x000fe4000001ff00 */
[----:B-1----:R-:W-:Y:S02]  /*1b80*/  CS2R R16, SRZ ;  /* 0x0000000000107805 */ /* 0x002fe4000001ff00 */
[----:B------:R-:W-:Y:S01]  /*1b90*/  CS2R R18, SRZ ;  /* 0x0000000000127805 */ /* 0x000fe2000001ff00 */
[----:B------:R4:W-:Y:S01]  /*1ba0*/  STL [R1+0x64], RZ ;  /* 0x000064ff01007387 */ /* 0x0009e20000100800 */
[----:B------:R-:W-:-:S02]  /*1bb0*/  CS2R R20, SRZ ;  /* 0x0000000000147805 */ /* 0x000fc4000001ff00 */
[----:B------:R-:W-:Y:S02]  /*1bc0*/  CS2R R22, SRZ ;  /* 0x0000000000167805 */ /* 0x000fe4000001ff00 */
[----:B------:R-:W-:Y:S01]  /*1bd0*/  CS2R R152, SRZ ;  /* 0x0000000000987805 */ /* 0x000fe2000001ff00 */
[----:B------:R4:W-:Y:S01]  /*1be0*/  STL [R1+0x60], RZ ;  /* 0x000060ff01007387 */ /* 0x0009e20000100800 */
[----:B------:R-:W-:Y:S02]  /*1bf0*/  CS2R R154, SRZ ;  /* 0x00000000009a7805 */ /* 0x000fe4000001ff00 */
[----:B------:R-:W-:Y:S02]  /*1c00*/  CS2R R156, SRZ ;  /* 0x00000000009c7805 */ /* 0x000fe4000001ff00 */
        /* <DEDUP_REMOVED lines=46> */
[----:B------:R-:W-:Y:S01]  /*1ef0*/  IMAD.MOV.U32 R226, RZ, RZ, RZ ;  /* 0x000000ffffe27224 */ /* 0x000fe200078e00ff */
[----:B------:R-:W-:Y:S01]  /*1f00*/  CS2R R24, SRZ ;  /* 0x0000000000187805 */ /* 0x000fe2000001ff00 */
[----:B------:R-:W-:Y:S01]  /*1f10*/  IMAD.U32 R227, RZ, RZ, UR4 ;  /* 0x00000004ffe37e24 */ /* 0x000fe2000f8e00ff */
[----:B------:R4:W-:Y:S01]  /*1f20*/  STL [R1+0x2c], RZ ;  /* 0x00002cff01007387 */ /* 0x0009e20000100800 */
[----:B------:R-:W-:Y:S02]  /*1f30*/  CS2R R26, SRZ ;  /* 0x00000000001a7805 */ /* 0x000fe4000001ff00 */
[----:B------:R-:W-:-:S02]  /*1f40*/  CS2R R28, SRZ ;  /* 0x00000000001c7805 */ /* 0x000fc4000001ff00 */
[----:B------:R-:W-:Y:S01]  /*1f50*/  CS2R R30, SRZ ;  /* 0x00000000001e7805 */ /* 0x000fe2000001ff00 */
[----:B------:R4:W-:Y:S01]  /*1f60*/  STL [R1+0x28], RZ ;  /* 0x000028ff01007387 */ /* 0x0009e20000100800 */
[----:B------:R-:W-:Y:S02]  /*1f70*/  CS2R R32, SRZ ;  /* 0x0000000000207805 */ /* 0x000fe4000001ff00 */
[----:B------:R-:W-:Y:S02]  /*1f80*/  CS2R R34, SRZ ;  /* 0x0000000000227805 */ /* 0x000fe4000001ff00 */
[----:B------:R-:W-:Y:S01]  /*1f90*/  CS2R R36, SRZ ;  /* 0x0000000000247805 */ /* 0x000fe2000001ff00 */
        /* <DEDUP_REMOVED lines=36> */
[----:B------:R4:W-:Y:S01]  /*21e0*/  STL [R1], RZ ;  /* 0x000000ff01007387 */ /* 0x0009e20000100800 */
[----:B------:R-:W-:Y:S02]  /*21f0*/  CS2R R92, SRZ ;  /* 0x00000000005c7805 */ /* 0x000fe4000001ff00 */
[----:B------:R-:W-:Y:S02]  /*2200*/  CS2R R94, SRZ ;  /* 0x00000000005e7805 */ /* 0x000fe4000001ff00 */
[----:B------:R-:W-:Y:S02]  /*2210*/  CS2R R96, SRZ ;  /* 0x0000000000607805 */ /* 0x000fe4000001ff00 */
[----:B------:R-:W-:Y:S02]  /*2220*/  CS2R R98, SRZ ;  /* 0x0000000000627805 */ /* 0x000fe4000001ff00 */
[----:B------:R-:W-:-:S02]  /*2230*/  CS2R R100, SRZ ;  /* 0x0000000000647805 */ /* 0x000fc4000001ff00 */
[----:B------:R-:W-:Y:S02]  /*2240*/  CS2R R102, SRZ ;  /* 0x0000000000667805 */ /* 0x000fe4000001ff00 */
        /* <DEDUP_REMOVED lines=23> */
[----:B------:R-:W-:Y:S01]  /*23c0*/  CS2R R150, SRZ ;  /* 0x0000000000967805 */ /* 0x000fe2000001ff00 */
[----:B----4-:R-:W-:Y:S06]  /*23d0*/  @!P1 BRA `(.L_x_21) ;  /* 0x0000001000609947 */ /* 0x010fec0003800000 */
[----:B------:R-:W-:-:S06]  /*23e0*/  UISETP.NE.AND UP0, UPT, UR27, 0x3, UPT ;  /* 0x000000031b00788c */ /* 0x000fcc000bf05270 */
[----:B------:R-:W-:-:S13]  /*23f0*/  PLOP3.LUT P1, PT, PT, PT, UP0, 0x80, 0x0 ;  /* 0x000000000000781c */ /* 0x000fda0003f2f008 */
[----:B------:R-:W-:Y:S05]  /*2400*/  @!P1 BRA `(.L_x_22) ;  /* 0x0000000000049947 */ /* 0x000fea0003800000 */
[----:B------:R-:W-:Y:S01]  /*2410*/  BPT.TRAP 0x1 ;  /* 0x000000040000795c */ /* 0x000fe20000300000 */
.L_x_22:
[----:B------:R-:W-:Y:S01]  /*2420*/  ULEA UR6, UR5, UR12, 0x3 ;  /* 0x0000000c05067291 */ /* 0x000fe2000f8e183f */
[----:B------:R-:W-:-:S05]  /*2430*/  IMAD.U32 R0, RZ, RZ, UR4 ;  /* 0x00000004ff007e24 */ /* 0x000fca000f8e00ff */
[----:B------:R-:W-:-:S04]  /*2440*/  SHF.L.U32 R0, R0, 0x1f, RZ ;  /* 0x0000001f00007819 */ /* 0x000fc800000006ff */
[----:B------:R0:W1:Y:S01]  /*2450*/  SYNCS.PHASECHK.TRANS64.TRYWAIT P0, [UR6], R0 ;  /* 0x00000000ff0075a7 */ /* 0x0000620008000146 */
[----:B------:R-:W-:Y:S05]  /*2460*/  @!P1 BRA `(.L_x_23) ;  /* 0x0000000000049947 */ /* 0x000fea0003800000 */
[----:B------:R-:W-:Y:S01]  /*2470*/  BPT.TRAP 0x1 ;  /* 0x000000040000795c */ /* 0x000fe20000300000 */
.L_x_23:
[----:B-1----:R-:W-:Y:S05]  /*2480*/  @P0 BRA `(.L_x_24) ;  /* 0x0000000000080947 */ /* 0x002fea0003800000 */
[----:B------:R-:W1:Y:S02]  /*2490*/  SYNCS.PHASECHK.TRANS64.TRYWAIT P0, [UR6], R0 ;  /* 0x00000000ff0075a7 */ /* 0x000e640008000146 */
[----:B-1----:R-:W-:Y:S05]  /*24a0*/  @!P0 BRA `(.L_x_25) ;  /* 0x000000e800708947 */ /* 0x002fea0003800000 */
.L_x_24:
[----:B------:R2:W-:Y:S01]  /*24b0*/  STL [R1+0x74], RZ ;  /* 0x000074ff01007387 */ /* 0x0005e20000100800 */
[----:B------:R-:W-:Y:S01]  /*24c0*/  UIADD3 UR7, UR12, 0xb280, URZ ;  /* 0x0000b2800c077890 */ /* 0x000fe2000fffe03f */
[----:B------:R-:W-:Y:S01]  /*24d0*/  WARPGROUP.ARRIVE ;  /* 0x00000000000079c5 */ /* 0x000fe20000000000 */
[----:B------:R-:W-:Y:S01]  /*24e0*/  UIADD3 UR6, UR12, 0x280, URZ ;  /* 0x000002800c067890 */ /* 0x000fe2000fffe03f */
[----:B------:R2:W-:Y:S01]  /*24f0*/  STL [R1+0x70], RZ ;  /* 0x000070ff01007387 */ /* 0x0005e20000100800 */
[----:B------:R-:W-:Y:S01]  /*2500*/  USHF.R.U32.HI UR7, URZ, 0x4, UR7 ;  /* 0x000000043f077899 */ /* 0x000fe20008011607 */
[----:B01----:R-:W-:Y:S01]  /*2510*/  IMAD.MOV.U32 R0, RZ, RZ, RZ ;  /* 0x000000ffff007224 */ /* 0x003fe200078e00ff */
[----:B------:R-:W-:Y:S01]  /*2520*/  USHF.R.U32.HI UR6, URZ, 0x4, UR6 ;  /* 0x000000043f067899 */ /* 0x000fe20008011606 */
[----:B------:R2:W-:Y:S01]  /*2530*/  STL [R1+0x6c], RZ ;  /* 0x00006cff01007387 */ /* 0x0005e20000100800 */
[----:B------:R-:W-:Y:S01]  /*2540*/  ULOP3.LUT UR7, UR7, 0x3fff, URZ, 0xc0, !UPT ;  /* 0x00003fff07077892 */ /* 0x000fe2000f8ec03f */
[----:B------:R-:W-:Y:S01]  /*2550*/  CS2R R2, SRZ ;  /* 0x0000000000027805 */ /* 0x000fe2000001ff00 */
[----:B------:R-:W-:Y:S01]  /*2560*/  ULOP3.LUT UR6, UR6, 0x3fff, URZ, 0xc0, !UPT ;  /* 0x00003fff06067892 */ /* 0x000fe2000f8ec03f */
[----:B------:R2:W-:Y:S01]  /*2570*/  STL [R1+0x68], RZ ;  /* 0x000068ff01007387 */ /* 0x0005e20000100800 */
[----:B------:R-:W-:Y:S01]  /*2580*/  ULOP3.LUT UR7, UR7, 0x10000, URZ, 0xfc, !UPT ;  /* 0x0001000007077892 */ /* 0x000fe2000f8efc3f */
[----:B------:R-:W-:Y:S01]  /*2590*/  CS2R R4, SRZ ;  /* 0x0000000000047805 */ /* 0x000fe2000001ff00 */
[----:B------:R-:W-:Y:S01]  /*25a0*/  ULOP3.LUT UR6, UR6, 0x10000, URZ, 0xfc, !UPT ;  /* 0x0001000006067892 */ /* 0x000fe2000f8efc3f */
[----:B------:R2:W-:Y:S01]  /*25b0*/  STL [R1+0x64], RZ ;  /* 0x000064ff01007387 */ /* 0x0005e20000100800 */
[----:B------:R-:W-:Y:S01]  /*25c0*/  ULEA UR10, UR5, UR7, 0x9 ;  /* 0x00000007050a7291 */ /* 0x000fe2000f8e483f */
[----:B------:R-:W-:Y:S01]  /*25d0*/  CS2R R6, SRZ ;  /* 0x0000000000067805 */ /* 0x000fe2000001ff00 */
[----:B------:R-:W-:Y:S01]  /*25e0*/  ULEA UR8, UR5, UR6, 0x7 ;  /* 0x0000000605087291 */ /* 0x000fe2000f8e383f */
[----:B------:R2:W-:Y:S01]  /*25f0*/  STL [R1+0x60], RZ ;  /* 0x000060ff01007387 */ /* 0x0005e20000100800 */
[----:B------:R-:W-:Y:S01]  /*2600*/  ULDC UR7, c[0x0][0x50c] ;  /* 0x0001430000077ab9 */ /* 0x000fe20000000800 */
[----:B------:R-:W-:Y:S01]  /*2610*/  UMOV UR9, 0xc0000010 ;  /* 0xc000001000097882 */ /* 0x000fe20000000000 */
[----:B------:R-:W-:Y:S01]  /*2620*/  UISETP.NE.AND UP0, UPT, UR7, 0x1, UPT ;  /* 0x000000010700788c */ /* 0x000fe2000bf05270 */
[----:B------:R2:W-:Y:S01]  /*2630*/  STL [R1+0x5c], RZ ;  /* 0x00005cff01007387 */ /* 0x0005e20000100800 */
[----:B------:R-:W-:Y:S01]  /*2640*/  UMOV UR11, 0xc0000010 ;  /* 0xc0000010000b7882 */ /* 0x000fe20000000000 */
[----:B------:R-:W-:Y:S01]  /*2650*/  UMOV UR6, 0x1 ;  /* 0x0000000100067882 */ /* 0x000fe20000000000 */
[----:B------:R-:W-:Y:S01]  /*2660*/  USEL UR7, URZ, 0x1, UP0 ;  /* 0x000000013f077887 */ /* 0x000fe20008000000 */
[----:B------:R2:W-:Y:S01]  /*2670*/  STL [R1+0x58], RZ ;  /* 0x000058ff01007387 */ /* 0x0005e20000100800 */
[----:B------:R-:W-:Y:S01]  /*2680*/  QGMMA.64x256x32.F32.E4M3.E4M3 R24, gdesc[UR8], RZ, !UPT, gsb0 ;  /* 0x03e00000081879f3 */ /* 0x000fe2000c0008ff */
[----:B------:R-:W-:-:S02]  /*2690*/  CS2R R8, SRZ ;  /* 0x0000000000087805 */ /* 0x000fc4000001ff00 */
[----:B------:R-:W-:Y:S01]  /*26a0*/  CS2R R10, SRZ ;  /* 0x00000000000a7805 */ /* 0x000fe2000001ff00 */
[----:B------:R2:W-:Y:S01]  /*26b0*/  STL [R1+0x54], RZ ;  /* 0x000054ff01007387 */ /* 0x0005e20000100800 */
[----:B------:R-:W-:Y:S02]  /*26c0*/  ISETP.NE.AND P0, PT, RZ, UR7, PT ;  /* 0x00000007ff007c0c */ /* 0x000fe4000bf05270 */
        /* <DEDUP_REMOVED lines=56> */
[----:B------:R-:W-:Y:S01]  /*2a50*/  CS2R R224, SRZ ;  /* 0x0000000000e07805 */ /* 0x000fe2000001ff00 */
[----:B------:R-:W-:Y:S01]  /*2a60*/  IMAD.MOV.U32 R226, RZ, RZ, RZ ;  /* 0x000000ffffe27224 */ /* 0x000fe200078e00ff */
[----:B------:R2:W-:Y:S04]  /*2a70*/  STL [R1+0x18], RZ ;  /* 0x000018ff01007387 */ /* 0x0005e80000100800 */
[----:B------:R2:W-:Y:S04]  /*2a80*/  STL [R1+0x14], RZ ;  /* 0x000014ff01007387 */ /* 0x0005e80000100800 */
[----:B------:R2:W-:Y:S04]  /*2a90*/  STL [R1+0x10], RZ ;  /* 0x000010ff01007387 */ /* 0x0005e80000100800 */
[----:B------:R2:W-:Y:S04]  /*2aa0*/  STL [R1+0xc], RZ ;  /* 0x00000cff01007387 */ /* 0x0005e80000100800 */
[----:B------:R2:W-:Y:S04]  /*2ab0*/  STL [R1+0x8], RZ ;  /* 0x000008ff01007387 */ /* 0x0005e80000100800 */
[----:B------:R2:W-:Y:S04]  /*2ac0*/  STL [R1+0x4], RZ ;  /* 0x000004ff01007387 */ /* 0x0005e80000100800 */
[----:B------:R2:W-:Y:S01]  /*2ad0*/  STL [R1], RZ ;  /* 0x000000ff01007387 */ /* 0x0005e20000100800 */
[----:B------:R-:W-:Y:S05]  /*2ae0*/  @!P0 BRA `(.L_x_26) ;  /* 0x0000000800808947 */ /* 0x000fea0003800000 */
[----:B------:R-:W-:Y:S02]  /*2af0*/  WARPGROUP.DEPBAR.LE gsb0, 0x0 ;  /* 0x00008000000079c5 */ /* 0x000fe40000010000 */
[----:B------:R-:W-:-:S01]  /*2b00*/  FADD R227, RZ, R122 ;  /* 0x0000007affe37221 */ /* 0x000fc20000000000 */
[----:B------:R-:W-:Y:S01]  /*2b10*/  FADD R226, RZ, R24 ;  /* 0x00000018ffe27221 */ /* 0x000fe20000000000 */
[----:B------:R-:W-:-:S01]  /*2b20*/  FADD R225, RZ, R25 ;  /* 0x00000019ffe17221 */ /* 0x000fc20000000000 */
[----:B------:R-:W-:Y:S01]  /*2b30*/  FADD R224, RZ, R26 ;  /* 0x0000001affe07221 */ /* 0x000fe20000000000 */
[----:B------:R-:W-:-:S01]  /*2b40*/  FADD R223, RZ, R27 ;  /* 0x0000001bffdf7221 */ /* 0x000fc20000000000 */
[----:B------:R0:W-:Y:S01]  /*2b50*/  STL [R1], R227 ;  /* 0x000000e301007387 */ /* 0x0001e20000100800 */
[----:B------:R-:W-:-:S01]  /*2b60*/  FADD R222, RZ, R28 ;  /* 0x0000001cffde7221 */ /* 0x000fc20000000000 */
[----:B------:R-:W-:Y:S01]  /*2b70*/  FADD R221, RZ, R29 ;  /* 0x0000001dffdd7221 */ /* 0x000fe20000000000 */
[----:B------:R-:W-:-:S01]  /*2b80*/  FADD R220, RZ, R30 ;  /* 0x0000001effdc7221 */ /* 0x000fc20000000000 */
[----:B------:R-:W-:Y:S01]  /*2b90*/  FADD R219, RZ, R31 ;  /* 0x0000001fffdb7221 */ /* 0x000fe20000000000 */
[----:B------:R-:W-:-:S01]  /*2ba0*/  FADD R218, RZ, R32 ;  /* 0x00000020ffda7221 */ /* 0x000fc20000000000 */
[----:B------:R-:W-:Y:S01]  /*2bb0*/  FADD R217, RZ, R33 ;  /* 0x00000021ffd97221 */ /* 0x000fe20000000000 */
[----:B------:R-:W-:-:S01]  /*2bc0*/  FADD R216, RZ, R34 ;  /* 0x00000022ffd87221 */ /* 0x000fc20000000000 */
[----:B------:R-:W-:Y:S01]  /*2bd0*/  FADD R215, RZ, R35 ;  /* 0x00000023ffd77221 */ /* 0x000fe20000000000 */
[----:B------:R-:W-:-:S01]  /*2be0*/  FADD R214, RZ, R36 ;  /* 0x00000024ffd67221 */ /* 0x000fc20000000000 */
[----:B0-----:R-:W-:Y:S01]  /*2bf0*/  FADD R227, RZ, R123 ;  /* 0x0000007bffe37221 */ /* 0x001fe20000000000 */
[----:B------:R-:W-:-:S01]  /*2c00*/  FADD R213, RZ, R37 ;  /* 0x00000025ffd57221 */ /* 0x000fc20000000000 */
[----:B------:R-:W-:Y:S01]  /*2c10*/  FADD R212, RZ, R38 ;  /* 0x00000026ffd47221 */ /* 0x000fe20000000000 */
[----:B------:R-:W-:-:S01]  /*2c20*/  FADD R211, RZ, R39 ;  /* 0x00000027ffd37221 */ /* 0x000fc20000000000 */
[----:B------:R-:W-:Y:S01]  /*2c30*/  FADD R210, RZ, R40 ;  /* 0x00000028ffd27221 */ /* 0x000fe20000000000 */
[----:B------:R0:W-:Y:S01]  /*2c40*/  STL [R1+0x4], R227 ;  /* 0x000004e301007387 */ /* 0x0001e20000100800 */
        /* <DEDUP_REMOVED lines=93> */
[----:B------:R-:W-:Y:S01]  /*3220*/  UMOV UR6, URZ ;  /* 0x0000003f00067c82 */ /* 0x000fe20008000000 */
[----:B0-----:R-:W-:-:S05]  /*3230*/  FADD R227, RZ, R130 ;  /* 0x00000082ffe37221 */ /* 0x001fca0000000000 */
[----:B------:R0:W-:Y:S02]  /*3240*/  STL [R1+0x20], R227 ;  /* 0x000020e301007387 */ /* 0x0001e40000100800 */
        /* <DEDUP_REMOVED lines=42> */
.L_x_26:
[----:B------:R-:W-:-:S04]  /*34f0*/  UIADD3 UR19, UR5, 0x1, URZ ;  /* 0x0000000105137890 */ /* 0x000fc8000fffe03f */
[----:B------:R-:W-:-:S04]  /*3500*/  UISETP.NE.AND UP0, UPT, UR19, 0x16, UPT ;  /* 0x000000161300788c */ /* 0x000fc8000bf05270 */
[----:B------:R-:W-:Y:S02]  /*3510*/  USEL UR8, URZ, 0x1, UP0 ;  /* 0x000000013f087887 */ /* 0x000fe40008000000 */
[----:B------:R-:W-:Y:S02]  /*3520*/  USEL UR19, UR19, URZ, UP0 ;  /* 0x0000003f13137287 */ /* 0x000fe40008000000 */
[----:B------:R-:W-:-:S06]  /*3530*/  ULOP3.LUT UR8, UR4, UR8, URZ, 0x3c, !UPT ;  /* 0x0000000804087292 */ /* 0x000fcc000f8e3c3f */
[----:B0-----:R-:W-:Y:S01]  /*3540*/  IMAD.U32 R227, RZ, RZ, UR8 ;  /* 0x00000008ffe37e24 */ /* 0x001fe2000f8e00ff */
[----:B------:R-:W-:-:S06]  /*3550*/  UMOV UR8, 0x1 ;  /* 0x0000000100087882 */ /* 0x000fcc0000000000 */
.L_x_21:
[----:B------:R-:W-:-:S06]  /*3560*/  UISETP.GE.AND UP0, UPT, UR16, 0x1, UPT ;  /* 0x000000011000788c */ /* 0x000fcc000bf06270 */
[----:B------:R-:W-:-:S13]  /*3570*/  PLOP3.LUT P0, PT, PT, PT, UP0, 0x80, 0x0 ;  /* 0x000000000000781c */ /* 0x000fda0003f0f008 */
[----:B------:R-:W-:Y:S05]  /*3580*/  @!P0 BRA `(.L_x_27) ;  /* 0x0000001000908947 */ /* 0x000fea0003800000 */
[----:B------:R-:W-:Y:S01]  /*3590*/  IMAD.U32 R228, RZ, RZ, UR16 ;  /* 0x00000010ffe47e24 */ /* 0x000fe2000f8e00ff */
[----:B------:R-:W-:Y:S01]  /*35a0*/  UMOV UR24, UR5 ;  /* 0x0000000500187c82 */ /* 0x000fe20008000000 */
[----:B------:R-:W-:-:S05]  /*35b0*/  ULDC UR32, c[0x0][0x50c] ;  /* 0x0001430000207ab9 */ /* 0x000fca0000000800 */
.L_x_35:
[----:B------:R-:W-:-:S06]  /*35c0*/  UISETP.NE.AND UP0, UPT, UR27, 0x3, UPT ;  /* 0x000000031b00788c */ /* 0x000fcc000bf05270 */
[----:B------:R-:W-:-:S13]  /*35d0*/  PLOP3.LUT P1, PT, PT, PT, UP0, 0x80, 0x0 ;  /* 0x000000000000781c */ /* 0x000fda0003f2f008 */
[----:B-1---5:R-:W-:Y:S05]  /*35e0*/  @!P1 BRA `(.L_x_28) ;  /* 0x0000000000049947 */ /* 0x022fea0003800000 */
[----:B------:R-:W-:Y:S01]  /*35f0*/  BPT.TRAP 0x1 ;  /* 0x000000040000795c */ /* 0x000fe20000300000 */
.L_x_28:
[----:B------:R-:W-:Y:S01]  /*3600*/  ULEA UR9, UR19, UR12, 0x3 ;  /* 0x0000000c13097291 */ /* 0x000fe2000f8e183f */
[----:B------:R-:W-:-:S08]  /*3610*/  SHF.L.U32 R229, R227, 0x1f, RZ ;  /* 0x0000001fe3e57819 */ /* 0x000fd000000006ff */
[----:B------:R0:W1:Y:S01]  /*3620*/  SYNCS.PHASECHK.TRANS64.TRYWAIT P0, [UR9], R229 ;  /* 0x000000e5ff0075a7 */ /* 0x0000620008000149 */
[----:B------:R-:W-:Y:S05]  /*3630*/  @!P1 BRA `(.L_x_29) ;  /* 0x0000000000049947 */ /* 0x000fea0003800000 */
[----:B------:R-:W-:Y:S01]  /*3640*/  BPT.TRAP 0x1 ;  /* 0x000000040000795c */ /* 0x000fe20000300000 */
.L_x_29:
[----:B-1----:R-:W-:Y:S05]  /*3650*/  @P0 BRA `(.L_x_30) ;  /* 0x0000000000080947 */ /* 0x002fea0003800000 */
[----:B------:R-:W1:Y:S02]  /*3660*/  SYNCS.PHASECHK.TRANS64.TRYWAIT P0, [UR9], R229 ;  /* 0x000000e5ff0075a7 */ /* 0x000e640008000149 */
[----:B-1----:R-:W-:Y:S05]  /*3670*/  @!P0 BRA `(.L_x_31) ;  /* 0x000000d800148947 */ /* 0x002fea0003800000 */
.L_x_30:
[----:B------:R-:W-:Y:S01]  /*3680*/  UIADD3 UR9, UR12, 0x280, URZ ;  /* 0x000002800c097890 */ /* 0x000fe2000fffe03f */
[----:B------:R-:W-:Y:S01]  /*3690*/  WARPGROUP.ARRIVE ;  /* 0x00000000000079c5 */ /* 0x000fe20000000000 */
[----:B------:R-:W-:Y:S02]  /*36a0*/  UIADD3 UR10, UR12, 0xb280, URZ ;  /* 0x0000b2800c0a7890 */ /* 0x000fe4000fffe03f */
[----:B------:R-:W-:Y:S02]  /*36b0*/  UISETP.NE.AND UP0, UPT, UR7, URZ, UPT ;  /* 0x0000003f0700728c */ /* 0x000fe4000bf05270 */
[----:B------:R-:W-:Y:S02]  /*36c0*/  USHF.R.U32.HI UR9, URZ, 0x4, UR9 ;  /* 0x000000043f097899 */ /* 0x000fe40008011609 */
[----:B------:R-:W-:Y:S02]  /*36d0*/  USHF.R.U32.HI UR10, URZ, 0x4, UR10 ;  /* 0x000000043f0a7899 */ /* 0x000fe4000801160a */
[----:B------:R-:W-:-:S02]  /*36e0*/  USEL UR8, UR8, URZ, !UP0 ;  /* 0x0000003f08087287 */ /* 0x000fc4000c000000 */
[----:B------:R-:W-:Y:S02]  /*36f0*/  ULOP3.LUT UR9, UR9, 0x3fff, URZ, 0xc0, !UPT ;  /* 0x00003fff09097892 */ /* 0x000fe4000f8ec03f */
[----:B------:R-:W-:Y:S02]  /*3700*/  ULOP3.LUT UR10, UR10, 0x3fff, URZ, 0xc0, !UPT ;  /* 0x00003fff0a0a7892 */ /* 0x000fe4000f8ec03f */
[----:B------:R-:W-:Y:S02]  /*3710*/  UISETP.NE.U32.AND UP0, UPT, UR8, URZ, UPT ;  /* 0x0000003f0800728c */ /* 0x000fe4000bf05070 */
[----:B------:R-:W-:Y:S02]  /*3720*/  ULOP3.LUT UR8, UR9, 0x10000, URZ, 0xfc, !UPT ;  /* 0x0001000009087892 */ /* 0x000fe4000f8efc3f */
[----:B------:R-:W-:Y:S02]  /*3730*/  ULOP3.LUT UR10, UR10, 0x10000, URZ, 0xfc, !UPT ;  /* 0x000100000a0a7892 */ /* 0x000fe4000f8efc3f */
[----:B------:R-:W-:-:S02]  /*3740*/  ULEA UR8, UR19, UR8, 0x7 ;  /* 0x0000000813087291 */ /* 0x000fc4000f8e383f */
[----:B------:R-:W-:Y:S01]  /*3750*/  ULEA UR10, UR19, UR10, 0x9 ;  /* 0x0000000a130a7291 */ /* 0x000fe2000f8e483f */
[----:B------:R-:W-:Y:S01]  /*3760*/  UMOV UR9, 0xc0000010 ;  /* 0xc000001000097882 */ /* 0x000fe20000000000 */
[----:B------:R-:W-:Y:S01]  /*3770*/  UMOV UR11, 0xc0000010 ;  /* 0xc0000010000b7882 */ /* 0x000fe20000000000 */
[----:B------:R-:W-:-:S06]  /*3780*/  UIADD3 UR6, UR6, 0x1, URZ ;  /* 0x0000000106067890 */ /* 0x000fcc000fffe03f */
[----:B------:R-:W-:Y:S01]  /*3790*/  QGMMA.64x256x32.F32.E4M3.E4M3 R24, gdesc[UR8], R24, UP0, gsb0 ;  /* 0x03e00000081879f3 */ /* 0x000fe2000b800818 */
[----:B------:R-:W-:-:S04]  /*37a0*/  UISETP.NE.AND UP0, UPT, UR6, UR32, UPT ;  /* 0x000000200600728c */ /* 0x000fc8000bf05270 */
[----:B------:R-:W-:-:S06]  /*37b0*/  USEL UR7, URZ, 0x1, UP0 ;  /* 0x000000013f077887 */ /* 0x000fcc0008000000 */
[----:B------:R-:W-:Y:S01]  /*37c0*/  ISETP.NE.AND P0, PT, RZ, UR7, PT ;  /* 0x00000007ff007c0c */ /* 0x000fe2000bf05270 */
[----:B------:R-:W-:-:S12]  /*37d0*/  WARPGROUP.DEPBAR.LE gsb0, 0x1 ;  /* 0x00008000000079c5 */ /* 0x000fd80000010100 */
[----:B------:R-:W-:Y:S05]  /*37e0*/  @!P0 BRA `(.L_x_32) ;  /* 0x0000000c00808947 */ /* 0x000fea0003800000 */
[----:B------:R-:W-:Y:S02]  /*37f0*/  WARPGROUP.DEPBAR.LE gsb0, 0x0 ;  /* 0x00008000000079c5 */ /* 0x000fe40000010000 */
[----:B------:R-:W-:-:S01]  /*3800*/  FADD R226, R24, R226 ;  /* 0x000000e218e27221 */ /* 0x000fc20000000000 */
[----:B------:R-:W-:Y:S01]  /*3810*/  FADD R225, R25, R225 ;  /* 0x000000e119e17221 */ /* 0x000fe20000000000 */
[----:B------:R1:W-:Y:S01]  /*3820*/  STL [R1+0xa4], R227 ;  /* 0x0000a4e301007387 */ /* 0x0003e20000100800 */
[----:B------:R-:W-:-:S01]  /*3830*/  FADD R224, R26, R224 ;  /* 0x000000e01ae07221 */ /* 0x000fc20000000000 */
[----:B------:R-:W-:Y:S01]  /*3840*/  FADD R223, R27, R223 ;  /* 0x000000df1bdf7221 */ /* 0x000fe20000000000 */
[----:B------:R-:W-:-:S01]  /*3850*/  FADD R222, R28, R222 ;  /* 0x000000de1cde7221 */ /* 0x000fc20000000000 */
[----:B------:R-:W-:Y:S01]  /*3860*/  FADD R221, R29, R221 ;  /* 0x000000dd1ddd7221 */ /* 0x000fe20000000000 */
[----:B-1----:R-:W3:Y:S04]  /*3870*/  LDL.LU R227, [R1+0x30] ;  /* 0x0000300001e37983 */ /* 0x002ee80000300800 */
[----:B------:R1:W-:Y:S01]  /*3880*/  STL [R1+0xa8], R226 ;  /* 0x0000a8e201007387 */ /* 0x0003e20000100800 */
[----:B------:R-:W-:-:S01]  /*3890*/  FADD R220, R30, R220 ;  /* 0x000000dc1edc7221 */ /* 0x000fc20000000000 */
[----:B------:R-:W-:-:S02]  /*38a0*/  FADD R219, R31, R219 ;  /* 0x000000db1fdb7221 */ /* 0x000fc40000000000 */
[----:B-1----:R-:W4:Y:S04]  /*38b0*/  LDL.LU R226, [R1+0x2c] ;  /* 0x00002c0001e27983 */ /* 0x002f280000300800 */
[----:B------:R1:W-:Y:S01]  /*38c0*/  STL [R1+0xac], R225 ;  /* 0x0000ace101007387 */ /* 0x0003e20000100800 */
[----:B------:R-:W-:-:S03]  /*38d0*/  FADD R218, R32, R218 ;  /* 0x000000da20da7221 */ /* 0x000fc60000000000 */
[----:B-1----:R-:W2:Y:S04]  /*38e0*/  LDL.LU R225, [R1+0x28] ;  /* 0x0000280001e17983 */ /* 0x002ea80000300800 */
        /* <DEDUP_REMOVED lines=9> */
[----:B------:R1:W-:Y:S04]  /*3980*/  STL [R1+0xbc], R221 ;  /* 0x0000bcdd01007387 */ /* 0x0003e80000100800 */
        /* <DEDUP_REMOVED lines=12> */
[----:B-1----:R-:W2:Y:S01]  /*3a50*/  LDL.LU R215, [R1] ;  /* 0x0000000001d77983 */ /* 0x002ea20000300800 */
[----:B------:R-:W-:-:S01]  /*3a60*/  FADD R214, R36, R214 ;  /* 0x000000d624d67221 */ /* 0x000fc20000000000 */
[----:B------:R-:W-:Y:S01]  /*3a70*/  FADD R213, R37, R213 ;  /* 0x000000d525d57221 */ /* 0x000fe20000000000 */
[----:B------:R-:W-:-:S01]  /*3a80*/  FADD R212, R38, R212 ;  /* 0x000000d426d47221 */ /* 0x000fc20000000000 */
[----:B------:R-:W-:Y:S01]  /*3a90*/  FADD R211, R39, R211 ;  /* 0x000000d327d37221 */ /* 0x000fe20000000000 */
[----:B------:R-:W-:-:S01]  /*3aa0*/  FADD R210, R40, R210 ;  /* 0x000000d228d27221 */ /* 0x000fc20000000000 */
[----:B------:R-:W-:Y:S01]  /*3ab0*/  STL [R1+0xd8], R214 ;  /* 0x0000d8d601007387 */ /* 0x000fe20000100800 */
        /* <DEDUP_REMOVED lines=11> */
[----:B------:R1:W-:Y:S01]  /*3b70*/  STL [R1+0xe4], R211 ;  /* 0x0000e4d301007387 */ /* 0x0003e20000100800 */
[----:B------:R-:W-:-:S01]  /*3b80*/  FADD R200, R50, R200 ;  /* 0x000000c832c87221 */ /* 0x000fc20000000000 */
[----:B------:R-:W-:Y:S01]  /*3b90*/  FADD R199, R51, R199 ;  /* 0x000000c733c77221 */ /* 0x000fe20000000000 */
        /* <DEDUP_REMOVED lines=69> */
[----:B-----5:R-:W-:Y:S01]  /*3ff0*/  FADD R0, R121, R0 ;  /* 0x0000000079007221 */ /* 0x020fe20000000000 */
[----:B---3--:R-:W-:-:S01]  /*4000*/  FADD R227, R134, R227 ;  /* 0x000000e386e37221 */ /* 0x008fc20000000000 */
[----:B----4-:R-:W-:Y:S01]  /*4010*/  FADD R226, R133, R226 ;  /* 0x000000e285e27221 */ /* 0x010fe20000000000 */
[----:B--2---:R-:W-:-:S01]  /*4020*/  FADD R225, R132, R225 ;  /* 0x000000e184e17221 */ /* 0x004fc20000000000 */
        /* <DEDUP_REMOVED lines=9> */
[----:B------:R-:W-:-:S05]  /*40c0*/  FADD R215, R122, R215 ;  /* 0x000000d77ad77221 */ /* 0x000fca0000000000 */
[----:B------:R2:W-:Y:S04]  /*40d0*/  STL [R1], R215 ;  /* 0x000000d701007387 */ /* 0x0005e80000100800 */
[----:B------:R3:W-:Y:S04]  /*40e0*/  STL [R1+0x4], R216 ;  /* 0x000004d801007387 */ /* 0x0007e80000100800 */
        /* <DEDUP_REMOVED lines=8> */
[----:B-1----:R-:W4:Y:S04]  /*4170*/  LDL.LU R211, [R1+0x34] ;  /* 0x0000340001d37983 */ /* 0x002f280000300800 */
[----:B------:R1:W-:Y:S04]  /*4180*/  STL [R1+0x28], R225 ;  /* 0x000028e101007387 */ /* 0x0003e80000100800 */
[----:B------:R-:W4:Y:S04]  /*4190*/  LDL.LU R212, [R1+0x38] ;  /* 0x0000380001d47983 */ /* 0x000f280000300800 */
[----:B------:R1:W-:Y:S04]  /*41a0*/  STL [R1+0x2c], R226 ;  /* 0x00002ce201007387 */ /* 0x0003e80000100800 */
[----:B------:R-:W4:Y:S04]  /*41b0*/  LDL.LU R213, [R1+0x3c] ;  /* 0x00003c0001d57983 */ /* 0x000f280000300800 */
[----:B------:R1:W-:Y:S04]  /*41c0*/  STL [R1+0x30], R227 ;  /* 0x000030e301007387 */ /* 0x0003e80000100800 */
[----:B------:R-:W4:Y:S04]  /*41d0*/  LDL.LU R214, [R1+0x40] ;  /* 0x0000400001d67983 */ /* 0x000f280000300800 */
[----:B--2---:R-:W2:Y:S04]  /*41e0*/  LDL.LU R215, [R1+0x44] ;  /* 0x0000440001d77983 */ /* 0x004ea80000300800 */
[----:B---3--:R-:W3:Y:S04]  /*41f0*/  LDL.LU R216, [R1+0x48] ;  /* 0x0000480001d87983 */ /* 0x008ee80000300800 */
[----:B----4-:R-:W4:Y:S04]  /*4200*/  LDL.LU R217, [R1+0x4c] ;  /* 0x00004c0001d97983 */ /* 0x010f280000300800 */
[----:B0-----:R-:W4:Y:S04]  /*4210*/  LDL.LU R218, [R1+0x50] ;  /* 0x0000500001da7983 */ /* 0x001f280000300800 */
[----:B------:R-:W4:Y:S04]  /*4220*/  LDL.LU R219, [R1+0x54] ;  /* 0x0000540001db7983 */ /* 0x000f280000300800 */
[----:B------:R-:W4:Y:S04]  /*4230*/  LDL.LU R220, [R1+0x58] ;  /* 0x0000580001dc7983 */ /* 0x000f280000300800 */
[----:B------:R-:W4:Y:S04]  /*4240*/  LDL.LU R221, [R1+0x5c] ;  /* 0x00005c0001dd7983 */ /* 0x000f280000300800 */
[----:B------:R-:W4:Y:S04]  /*4250*/  LDL.LU R222, [R1+0x60] ;  /* 0x0000600001de7983 */ /* 0x000f280000300800 */
[----:B------:R-:W4:Y:S04]  /*4260*/  LDL.LU R223, [R1+0x64] ;  /* 0x0000640001df7983 */ /* 0x000f280000300800 */
[----:B------:R-:W4:Y:S04]  /*4270*/  LDL.LU R224, [R1+0x68] ;  /* 0x0000680001e07983 */ /* 0x000f280000300800 */
[----:B-1----:R-:W4:Y:S04]  /*4280*/  LDL.LU R225, [R1+0x6c] ;  /* 0x00006c0001e17983 */ /* 0x002f280000300800 */
[----:B------:R-:W4:Y:S04]  /*4290*/  LDL.LU R226, [R1+0x70] ;  /* 0x0000700001e27983 */ /* 0x000f280000300800 */
[----:B------:R-:W4:Y:S01]  /*42a0*/  LDL.LU R227, [R1+0x74] ;  /* 0x0000740001e37983 */ /* 0x000f220000300800 */
[----:B------:R-:W-:-:S05]  /*42b0*/  FADD R211, R135, R211 ;  /* 0x000000d387d37221 */ /* 0x000fca0000000000 */
[----:B------:R0:W-:Y:S01]  /*42c0*/  STL [R1+0x34], R211 ;  /* 0x000034d301007387 */ /* 0x0001e20000100800 */
[----:B------:R-:W-:-:S03]  /*42d0*/  FADD R212, R136, R212 ;  /* 0x000000d488d47221 */ /* 0x000fc60000000000 */
[----:B0-----:R1:W5:Y:S01]  /*42e0*/  LDL.LU R211, [R1+0xe4] ;  /* 0x0000e40001d37983 */ /* 0x0013620000300800 */
[----:B------:R-:W-:-:S03]  /*42f0*/  FADD R213, R137, R213 ;  /* 0x000000d589d57221 */ /* 0x000fc60000000000 */
[----:B------:R0:W-:Y:S01]  /*4300*/  STL [R1+0x38], R212 ;  /* 0x000038d401007387 */ /* 0x0001e20000100800 */
[----:B------:R-:W-:-:S01]  /*4310*/  FADD R214, R138, R214 ;  /* 0x000000d68ad67221 */ /* 0x000fc20000000000 */
[----:B--2---:R-:W-:Y:S02]  /*4320*/  FADD R215, R139, R215 ;  /* 0x000000d78bd77221 */ /* 0x004fe40000000000 */
[----:B0-----:R1:W5:Y:S01]  /*4330*/  LDL.LU R212, [R1+0xe0] ;  /* 0x0000e00001d47983 */ /* 0x0013620000300800 */
[----:B---3--:R-:W-:-:S03]  /*4340*/  FADD R216, R140, R216 ;  /* 0x000000d88cd87221 */ /* 0x008fc60000000000 */
[----:B------:R0:W-:Y:S01]  /*4350*/  STL [R1+0x3c], R213 ;  /* 0x00003cd501007387 */ /* 0x0001e20000100800 */
[----:B----4-:R-:W-:-:S03]  /*4360*/  FADD R217, R141, R217 ;  /* 0x000000d98dd97221 */ /* 0x010fc60000000000 */
[----:B0-----:R1:W5:Y:S01]  /*4370*/  LDL.LU R213, [R1+0xdc] ;  /* 0x0000dc0001d57983 */ /* 0x0013620000300800 */
[----:B------:R-:W-:-:S03]  /*4380*/  FADD R218, R142, R218 ;  /* 0x000000da8eda7221 */ /* 0x000fc60000000000 */
[----:B------:R0:W-:Y:S01]  /*4390*/  STL [R1+0x40], R214 ;  /* 0x000040d601007387 */ /* 0x0001e20000100800 */
[----:B------:R-:W-:-:S01]  /*43a0*/  FADD R219, R143, R219 ;  /* 0x000000db8fdb7221 */ /* 0x000fc20000000000 */
[----:B------:R-:W-:Y:S02]  /*43b0*/  FADD R220, R144, R220 ;  /* 0x000000dc90dc7221 */ /* 0x000fe40000000000 */
[----:B0-----:R1:W5:Y:S04]  /*43c0*/  LDL.LU R214, [R1+0xd8] ;  /* 0x0000d80001d67983 */ /* 0x0013680000300800 */
[----:B------:R0:W-:Y:S01]  /*43d0*/  STL [R1+0x44], R215 ;  /* 0x000044d701007387 */ /* 0x0001e20000100800 */
[----:B------:R-:W-:-:S01]  /*43e0*/  FADD R221, R145, R221 ;  /* 0x000000dd91dd7221 */ /* 0x000fc20000000000 */
[----:B------:R-:W-:-:S02]  /*43f0*/  FADD R222, R146, R222 ;  /* 0x000000de92de7221 */ /* 0x000fc40000000000 */
[----:B0-----:R1:W5:Y:S04]  /*4400*/  LDL.LU R215, [R1+0xd4] ;  /* 0x0000d40001d77983 */ /* 0x0013680000300800 */
[----:B------:R0:W-:Y:S01]  /*4410*/  STL [R1+0x48], R216 ;  /* 0x000048d801007387 */ /* 0x0001e20000100800 */
[----:B------:R-:W-:-:S03]  /*4420*/  FADD R223, R147, R223 ;  /* 0x000000df93df7221 */ /* 0x000fc60000000000 */
        /* <DEDUP_REMOVED lines=13> */
[----:B------:R0:W-:Y:S04]  /*4500*/  STL [R1+0x5c], R221 ;  /* 0x00005cdd01007387 */ /* 0x0001e80000100800 */
        /* <DEDUP_REMOVED lines=12> */
[----:B0-----:R1:W5:Y:S01]  /*45d0*/  LDL.LU R227, [R1+0xa4] ;  /* 0x0000a40001e37983 */ /* 0x0013620000300800 */
[----:B------:R-:W-:-:S05]  /*45e0*/  UMOV UR6, URZ ;  /* 0x0000003f00067c82 */ /* 0x000fca0008000000 */
.L_x_32:
[----:B------:R-:W-:Y:S05]  /*45f0*/  @!P1 BRA `(.L_x_33) ;  /* 0x0000000000049947 */ /* 0x000fea0003800000 */
[----:B------:R-:W-:Y:S01]  /*4600*/  BPT.TRAP 0x1 ;  /* 0x000000040000795c */ /* 0x000fe20000300000 */
.L_x_33:
[----:B------:R3:W-:Y:S04]  /*4610*/  STL [R1+0xa8], R2 ;  /* 0x0000a80201007387 */ /* 0x0007e80000100800 */
[----:B---3--:R-:W3:Y:S04]  /*4620*/  LDL R2, [R1+0x78] ;  /* 0x0000780001027983 */ /* 0x008ee80000100800 */
[----:B-----5:R4:W-:Y:S04]  /*4630*/  STL [R1+0xa4], R0 ;  /* 0x0000a40001007387 */ /* 0x0209e80000100800 */
[----:B----4-:R-:W4:Y:S01]  /*4640*/  LDL R0, [R1+0x80] ;  /* 0x0000800001007983 */ /* 0x010f220000100800 */
[----:B0-----:R-:W-:Y:S01]  /*4650*/  IMAD.U32 R229, RZ, RZ, UR24 ;  /* 0x00000018ffe57e24 */ /* 0x001fe2000f8e00ff */
[----:B---3--:R-:W-:-:S02]  /*4660*/  ISETP.NE.AND P0, PT, R2, RZ, PT ;  /* 0x000000ff0200720c */ /* 0x008fc40003f05270 */
[----:B------:R0:W5:Y:S11]  /*4670*/  LDL.LU R2, [R1+0xa8] ;  /* 0x0000a80001027983 */ /* 0x0001760000300800 */
[----:B------:R-:W-:-:S05]  /*4680*/  @P0 LEA R229, R229, UR12, 0x3 ;  /* 0x0000000ce5e50c11 */ /* 0x000fca000f8e18ff */
[----:B------:R-:W-:-:S05]  /*4690*/  @P0 VIADD R229, R229, 0xb0 ;  /* 0x000000b0e5e50836 */ /* 0x000fca0000000000 */
[----:B----4-:R-:W-:Y:S02]  /*46a0*/  @P0 PRMT R229, R0, 0x654, R229 ;  /* 0x0000065400e50816 */ /* 0x010fe400000000e5 */
[----:B------:R0:W5:Y:S01]  /*46b0*/  LDL.LU R0, [R1+0xa4] ;  /* 0x0000a40001007983 */ /* 0x0001620000300800 */
[----:B------:R-:W-:Y:S01]  /*46c0*/  UISETP.GT.U32.AND UP0, UPT, UR13, 0x1, UPT ;  /* 0x000000010d00788c */ /* 0x000fe2000bf04070 */
[----:B------:R0:W-:Y:S05]  /*46d0*/  @P0 SYNCS.ARRIVE.TRANS64.RED.A1T0 RZ, [R229+URZ], RZ ;  /* 0x000000ffe5ff09a7 */ /* 0x0001ea000810043f */
[----:B------:R-:W-:-:S13]  /*46e0*/  PLOP3.LUT P0, PT, PT, PT, UP0, 0x80, 0x0 ;  /* 0x000000000000781c */ /* 0x000fda0003f0f008 */
[----:B0-----:R-:W-:Y:S05]  /*46f0*/  @P0 BRA `(.L_x_34) ;  /* 0x0000000000040947 */ /* 0x001fea0003800000 */
[----:B------:R-:W-:Y:S01]  /*4700*/  BPT.TRAP 0x1 ;  /* 0x000000040000795c */ /* 0x000fe20000300000 */
.L_x_34:
[----:B------:R-:W-:Y:S01]  /*4710*/  UIADD3 UR19, UR19, 0x1, URZ ;  /* 0x0000000113137890 */ /* 0x000fe2000fffe03f */
[C---:B------:R-:W-:Y:S01]  /*4720*/  ISETP.GT.AND P0, PT, R228.reuse, 0x1, PT ;  /* 0x00000001e400780c */ /* 0x040fe20003f04270 */
[----:B------:R-:W-:Y:S01]  /*4730*/  UIADD3 UR24, UR24, 0x1, URZ ;  /* 0x0000000118187890 */ /* 0x000fe2000fffe03f */
[----:B------:R-:W-:Y:S01]  /*4740*/  VIADD R228, R228, 0xffffffff ;  /* 0xffffffffe4e47836 */ /* 0x000fe20000000000 */
[----:B------:R-:W-:Y:S02]  /*4750*/  UISETP.NE.AND UP0, UPT, UR19, 0x16, UPT ;  /* 0x000000161300788c */ /* 0x000fe4000bf05270 */
[----:B------:R-:W-:Y:S02]  /*4760*/  UISETP.NE.AND UP1, UPT, UR24, 0x16, UPT ;  /* 0x000000161800788c */ /* 0x000fe4000bf25270 */
[----:B------:R-:W-:Y:S02]  /*4770*/  USEL UR8, URZ, 0x1, UP0 ;  /* 0x000000013f087887 */ /* 0x000fe40008000000 */
[----:B------:R-:W-:-:S02]  /*4780*/  USEL UR19, UR19, URZ, UP0 ;  /* 0x0000003f13137287 */ /* 0x000fc40008000000 */
[----:B------:R-:W-:Y:S02]  /*4790*/  USEL UR24, UR24, URZ, UP1 ;  /* 0x0000003f18187287 */ /* 0x000fe40008800000 */
[----:B------:R-:W-:Y:S01]  /*47a0*/  LOP3.LUT R227, R227, UR8, RZ, 0x3c, !PT ;  /* 0x00000008e3e37c12 */ /* 0x000fe2000f8e3cff */
[----:B------:R-:W-:Y:S01]  /*47b0*/  UMOV UR8, 0x1 ;  /* 0x0000000100087882 */ /* 0x000fe20000000000 */
[----:B------:R-:W-:Y:S08]  /*47c0*/  @P0 BRA `(.L_x_35) ;  /* 0xffffffec007c0947 */ /* 0x000ff0000383ffff */
.L_x_27:
[----:B------:R-:W-:-:S04]  /*47d0*/  UISETP.NE.AND UP0, UPT, UR6, URZ, UPT ;  /* 0x0000003f0600728c */ /* 0x000fc8000bf05270 */
[----:B------:R-:W-:-:S06]  /*47e0*/  USEL UR6, URZ, 0x1, !UP0 ;  /* 0x000000013f067887 */ /* 0x000fcc000c000000 */
[----:B------:R-:W-:-:S13]  /*47f0*/  ISETP.NE.AND P0, PT, RZ, UR6, PT ;  /* 0x00000006ff007c0c */ /* 0x000fda000bf05270 */
[----:B------:R-:W-:Y:S05]  /*4800*/  @!P0 BRA `(.L_x_36) ;  /* 0x0000000c00dc8947 */ /* 0x000fea0003800000 */
[----:B------:R-:W3:Y:S04]  /*4810*/  LDL.LU R227, [R1+0x74] ;  /* 0x0000740001e37983 */ /* 0x000ee80000300800 */
[----:B---3--:R0:W-:Y:S04]  /*4820*/  STL [R1+0xa4], R227 ;  /* 0x0000a4e301007387 */ /* 0x0081e80000100800 */
[----:B0-----:R-:W3:Y:S04]  /*4830*/  LDL.LU R227, [R1+0x70] ;  /* 0x0000700001e37983 */ /* 0x001ee80000300800 */
        /* <DEDUP_REMOVED lines=55> */
[----:B0-----:R-:W3:Y:S01]  /*4bb0*/  LDL.LU R227, [R1] ;  /* 0x0000000001e37983 */ /* 0x001ee20000300800 */
[----:B------:R-:W-:-:S02]  /*4bc0*/  WARPGROUP.DEPBAR.LE gsb0, 0x0 ;  /* 0x00008000000079c5 */ /* 0x000fc40000010000 */
[----:B------:R-:W-:Y:S01]  /*4bd0*/  FADD R226, R24, R226 ;  /* 0x000000e218e27221 */ /* 0x000fe20000000000 */
        /* <DEDUP_REMOVED lines=95> */
[----:B-----5:R-:W-:Y:S01]  /*51d0*/  FADD R2, R120, R2 ;  /* 0x0000000278027221 */ /* 0x020fe20000000000 */
[----:B------:R-:W-:Y:S01]  /*51e0*/  FADD R0, R121, R0 ;  /* 0x0000000079007221 */ /* 0x000fe20000000000 */
[----:B---3--:R-:W-:-:S05]  /*51f0*/  FADD R227, R122, R227 ;  /* 0x000000e37ae37221 */ /* 0x008fca0000000000 */
[----:B------:R0:W-:Y:S04]  /*5200*/  STL [R1], R227 ;  /* 0x000000e301007387 */ /* 0x0001e80000100800 */
[----:B0-----:R-:W3:Y:S02]  /*5210*/  LDL.LU R227, [R1+0x114] ;  /* 0x0001140001e37983 */ /* 0x001ee40000300800 */
[----:B---3--:R-:W-:-:S05]  /*5220*/  FADD R227, R123, R227 ;  /* 0x000000e37be37221 */ /* 0x008fca0000000000 */
[----:B------:R0:W-:Y:S04]  /*5230*/  STL [R1+0x4], R227 ;  /* 0x000004e301007387 */ /* 0x0001e80000100800 */
        /* <DEDUP_REMOVED lines=83> */
[----:B------:R0:W-:Y:S02]  /*5770*/  STL [R1+0x74], R227 ;  /* 0x000074e301007387 */ /* 0x0001e40000100800 */
.L_x_36:
[----:B0-----:R-:W-:-:S04]  /*5780*/  IMAD.U32 R227, RZ, RZ, UR31 ;  /* 0x0000001fffe37e24 */ /* 0x001fc8000f8e00ff */
[----:B------:R0:W-:Y:S01]  /*5790*/  SYNCS.ARRIVE.TRANS64.A1T0 RZ, [R227+UR29], RZ ;  /* 0x000000ffe3ff79a7 */ /* 0x0001e2000810001d */
[----:B------:R-:W-:Y:S02]  /*57a0*/  WARPGROUP.DEPBAR.LE gsb0, 0x0 ;  /* 0x00008000000079c5 */ /* 0x000fe40000010000 */
[----:B------:R-:W3:Y:S02]  /*57b0*/  LDC R24, c[0x0][0x28c] ;  /* 0x0000a300ff187b82 */ /* 0x000ee40000000800 */
[----:B---3--:R-:W-:-:S13]  /*57c0*/  ISETP.GE.AND P0, PT, R24, 0x1, PT ;  /* 0x000000011800780c */ /* 0x008fda0003f06270 */
[----:B0-----:R-:W-:Y:S05]  /*57d0*/  @!P0 BRA `(.L_x_37) ;  /* 0x0000000000608947 */ /* 0x001fea0003800000 */
[----:B------:R-:W-:-:S06]  /*57e0*/  UISETP.NE.AND UP0, UPT, UR27, 0x3, UPT ;  /* 0x000000031b00788c */ /* 0x000fcc000bf05270 */
[----:B------:R-:W-:-:S13]  /*57f0*/  PLOP3.LUT P0, PT, PT, PT, UP0, 0x80, 0x0 ;  /* 0x000000000000781c */ /* 0x000fda0003f0f008 */
[----:B------:R-:W-:Y:S05]  /*5800*/  @!P0 BRA `(.L_x_38) ;  /* 0x0000000000048947 */ /* 0x000fea0003800000 */
[----:B------:R-:W-:Y:S01]  /*5810*/  BPT.TRAP 0x1 ;  /* 0x000000040000795c */ /* 0x000fe20000300000 */
.L_x_38:
[----:B-----5:R0:W-:Y:S04]  /*5820*/  STL [R1+0xa4], R0 ;  /* 0x0000a40001007387 */ /* 0x0201e80000100800 */
[----:B------:R-:W3:Y:S04]  /*5830*/  LDL R227, [R1+0x80] ;  /* 0x0000800001e37983 */ /* 0x000ee80000100800 */
[----:B0-----:R-:W4:Y:S02]  /*5840*/  LDL R0, [R1+0x78] ;  /* 0x0000780001007983 */ /* 0x001f240000100800 */
[----:B----4-:R-:W-:-:S02]  /*5850*/  ISETP.NE.AND P0, PT, R0, RZ, PT ;  /* 0x000000ff0000720c */ /* 0x010fc40003f05270 */
[----:B------:R0:W5:Y:S11]  /*5860*/  LDL.LU R0, [R1+0xa4] ;  /* 0x0000a40001007983 */ /* 0x0001760000300800 */
[----:B------:R-:W-:-:S05]  /*5870*/  VOTEU.ANY UP0, P0 ;  /* 0x00000000003f7886 */ /* 0x000fca0000000100 */
[----:B------:R-:W-:-:S06]  /*5880*/  @UP0 UIADD3 UR6, UR16, UR5, URZ ;  /* 0x0000000510060290 */ /* 0x000fcc000fffe03f */
[----:B------:R-:W-:-:S04]  /*5890*/  IMAD.U32 R24, RZ, RZ, UR6 ;  /* 0x00000006ff187e24 */ /* 0x000fc8000f8e00ff */
[----:B------:R-:W-:-:S04]  /*58a0*/  @P0 IMAD.WIDE.U32 R24, R24, -0x45d1745d, RZ ;  /* 0xba2e8ba318180825 */ /* 0x000fc800078e00ff */
[----:B------:R-:W-:Y:S01]  /*58b0*/  IMAD.U32 R27, RZ, RZ, UR6 ;  /* 0x00000006ff1b7e24 */ /* 0x000fe2000f8e00ff */
[----:B------:R-:W-:-:S05]  /*58c0*/  @P0 SHF.R.U32.HI R24, RZ, 0x4, R25 ;  /* 0x00000004ff180819 */ /* 0x000fca0000011619 */
[----:B------:R-:W-:-:S05]  /*58d0*/  @P0 IMAD R24, R24, -0x16, R27 ;  /* 0xffffffea18180824 */ /* 0x000fca00078e021b */
[----:B------:R-:W-:Y:S01]  /*58e0*/  @P0 LEA R24, R24, UR12, 0x3 ;  /* 0x0000000c18180c11 */ /* 0x000fe2000f8e18ff */
[----:B------:R-:W-:-:S04]  /*58f0*/  UISETP.GT.U32.AND UP0, UPT, UR13, 0x1, UPT ;  /* 0x000000010d00788c */ /* 0x000fc8000bf04070 */
[----:B------:R-:W-:-:S05]  /*5900*/  @P0 VIADD R24, R24, 0xb0 ;  /* 0x000000b018180836 */ /* 0x000fca0000000000 */
[----:B---3--:R-:W-:-:S04]  /*5910*/  @P0 PRMT R24, R227, 0x654, R24 ;  /* 0x00000654e3180816 */ /* 0x008fc80000000018 */
[----:B------:R0:W-:Y:S01]  /*5920*/  @P0 SYNCS.ARRIVE.TRANS64.RED.A1T0 RZ, [R24+URZ], RZ ;  /* 0x000000ff18ff09a7 */ /* 0x0001e2000810043f */
[----:B------:R-:W-:-:S13]  /*5930*/  PLOP3.LUT P0, PT, PT, PT, UP0, 0x80, 0x0 ;  /* 0x000000000000781c */ /* 0x000fda0003f0f008 */
[----:B0-----:R-:W-:Y:S05]  /*5940*/  @P0 BRA `(.L_x_37) ;  /* 0x0000000000040947 */ /* 0x001fea0003800000 */
[----:B------:R-:W-:Y:S01]  /*5950*/  BPT.TRAP 0x1 ;  /* 0x000000040000795c */ /* 0x000fe20000300000 */
.L_x_37:
[----:B------:R-:W0:Y:S01]  /*5960*/  S2R R25, SR_TID.X ;  /* 0x0000000000197919 */ /* 0x000e220000002100 */
[----:B------:R-:W-:Y:S01]  /*5970*/  IMAD.U32 R24, RZ, RZ, UR30 ;  /* 0x0000001eff187e24 */ /* 0x000fe2000f8e00ff */
[----:B------:R-:W-:Y:S01]  /*5980*/  UIADD3 UR5, UR28, UR5, URZ ;  /* 0x000000051c057290 */ /* 0x000fe2000fffe03f */
[----:B------:R-:W3:Y:S01]  /*5990*/  LDC R35, c[0x0][0x288] ;  /* 0x0000a200ff237b82 */ /* 0x000ee20000000800 */
[----:B------:R-:W-:Y:S02]  /*59a0*/  UISETP.GE.U32.AND UP1, UPT, UR28, 0x16, UPT ;  /* 0x000000161c00788c */ /* 0x000fe4000bf26070 */
[----:B------:R-:W-:Y:S01]  /*59b0*/  SHF.L.U32 R24, R24, 0x1f, RZ ;  /* 0x0000001f18187819 */ /* 0x000fe200000006ff */
[----:B------:R-:W-:Y:S02]  /*59c0*/  UISETP.GT.U32.AND UP0, UPT, UR5, 0x15, UPT ;  /* 0x000000150500788c */ /* 0x000fe4000bf04070 */
[----:B------:R-:W-:Y:S01]  /*59d0*/  UIMAD.WIDE.U32 UR6, UR5, -0x45d1745d, URZ ;  /* 0xba2e8ba3050678a5 */ /* 0x000fe2000f8e003f */
[----:B------:R-:W4:Y:S01]  /*59e0*/  SYNCS.PHASECHK.TRANS64.TRYWAIT P0, [UR17+0x8], R24 ;  /* 0x00000818ff0075a7 */ /* 0x000f220008000151 */
[----:B------:R-:W-:-:S02]  /*59f0*/  UISETP.LT.U32.AND UP0, UPT, UR28, 0x16, UP0 ;  /* 0x000000161c00788c */ /* 0x000fc40008701070 */
[----:B------:R-:W-:Y:S02]  /*5a00*/  USHF.R.U32.HI UR6, URZ, 0x4, UR7 ;  /* 0x000000043f067899 */ /* 0x000fe40008011607 */
[----:B------:R-:W-:Y:S02]  /*5a10*/  USEL UR8, URZ, 0x1, !UP0 ;  /* 0x000000013f087887 */ /* 0x000fe4000c000000 */
[----:B------:R-:W-:Y:S02]  /*5a20*/  UIMAD UR5, UR6, -0x16, UR5 ;  /* 0xffffffea060578a4 */ /* 0x000fe4000f8e0205 */
[----:B------:R-:W-:-:S04]  /*5a30*/  ULOP3.LUT UR4, UR4, UR8, URZ, 0x3c, !UPT ;  /* 0x0000000804047292 */ /* 0x000fc8000f8e3c3f */
[----:B------:R-:W-:Y:S01]  /*5a40*/  @UP1 ULOP3.LUT UR4, UR4, 0x1, UR6, 0x78, !UPT ;  /* 0x0000000104041892 */ /* 0x000fe2000f8e7806 */
[----:B0-----:R-:W-:-:S04]  /*5a50*/  SHF.R.S32.HI R26, RZ, 0x1f, R25 ;  /* 0x0000001fff1a7819 */ /* 0x001fc80000011419 */
[----:B------:R-:W-:-:S04]  /*5a60*/  LEA.HI R26, R26, R25, RZ, 0x7 ;  /* 0x000000191a1a7211 */ /* 0x000fc800078f38ff */
[----:B------:R-:W-:-:S05]  /*5a70*/  LOP3.LUT R26, R26, 0xffffff80, RZ, 0xc0, !PT ;  /* 0xffffff801a1a7812 */ /* 0x000fca00078ec0ff */
[----:B------:R-:W-:-:S05]  /*5a80*/  IMAD.IADD R26, R25, 0x1, -R26 ;  /* 0x00000001191a7824 */ /* 0x000fca00078e0a1a */
[----:B------:R-:W-:-:S04]  /*5a90*/  SHF.R.S32.HI R25, RZ, 0x1f, R26 ;  /* 0x0000001fff197819 */ /* 0x000fc8000001141a */
[----:B------:R-:W-:-:S04]  /*5aa0*/  LEA.HI R25, R25, R26, RZ, 0x2 ;  /* 0x0000001a19197211 */ /* 0x000fc800078f10ff */
[----:B------:R-:W-:-:S05]  /*5ab0*/  LOP3.LUT R25, R25, 0xfffffffc, RZ, 0xc0, !PT ;  /* 0xfffffffc19197812 */ /* 0x000fca00078ec0ff */
[----:B------:R-:W-:-:S04]  /*5ac0*/  IMAD.IADD R40, R26, 0x1, -R25 ;  /* 0x000000011a287824 */ /* 0x000fc800078e0a19 */
[----:B------:R-:W-:Y:S01]  /*5ad0*/  IMAD.SHL.U32 R32, R40, 0x2, RZ ;  /* 0x0000000228207824 */ /* 0x000fe200078e00ff */
[----:B---34-:R-:W-:Y:S06]  /*5ae0*/  @!P0 BRA `(.L_x_39) ;  /* 0x000000b400188947 */ /* 0x018fec0003800000 */
.L_x_343:
[----:B-----5:R3:W-:Y:S01]  /*5af0*/  STL [R1+0xa8], R2 ;  /* 0x0000a80201007387 */ /* 0x0207e20000100800 */
[----:B------:R-:W-:Y:S01]  /*5b00*/  ULDC UR8, c[0x0][0x284] ;  /* 0x0000a10000087ab9 */ /* 0x000fe20000000800 */
[----:B------:R-:W-:Y:S01]  /*5b10*/  SHF.R.S32.HI R33, RZ, 0x1f, R32 ;  /* 0x0000001fff217819 */ /* 0x000fe20000011420 */
[----:B------:R-:W-:Y:S01]  /*5b20*/  ULDC.64 UR6, c[0x0][0x5d0] ;  /* 0x0001740000067ab9 */ /* 0x000fe20000000a00 */
[----:B---3--:R-:W3:Y:S04]  /*5b30*/  LDL.LU R2, [R1+0x90] ;  /* 0x0000900001027983 */ /* 0x008ee80000300800 */
[----:B------:R4:W-:Y:S04]  /*5b40*/  STL [R1+0xa4], R0 ;  /* 0x0000a40001007387 */ /* 0x0009e80000100800 */
[----:B------:R-:W2:Y:S04]  /*5b50*/  LDL R227, [R1+0x7c] ;  /* 0x00007c0001e37983 */ /* 0x000ea80000100800 */
[----:B----4-:R-:W4:Y:S01]  /*5b60*/  LDL R0, [R1+0x8c] ;  /* 0x00008c0001007983 */ /* 0x010f220000100800 */
[----:B---3--:R-:W-:-:S03]  /*5b70*/  IMAD.SHL.U32 R37, R2, 0x100, RZ ;  /* 0x0000010002257824 */ /* 0x008fc600078e00ff */
[----:B------:R3:W5:Y:S01]  /*5b80*/  LDL.LU R2, [R1+0xa8] ;  /* 0x0000a80001027983 */ /* 0x0007620000300800 */
[----:B----4-:R-:W-:-:S03]  /*5b90*/  IMAD.SHL.U32 R34, R0, 0x40, RZ ;  /* 0x0000004000227824 */ /* 0x010fc600078e00ff */
[----:B------:R3:W5:Y:S02]  /*5ba0*/  LDL.LU R0, [R1+0xa4] ;  /* 0x0000a40001007983 */ /* 0x0007640000300800 */
[----:B------:R-:W-:Y:S02]  /*5bb0*/  ISETP.GE.AND P0, PT, R34, UR8, PT ;  /* 0x0000000822007c0c */ /* 0x000fe4000bf06270 */
[----:B--2---:R-:W-:Y:S02]  /*5bc0*/  SHF.R.S32.HI R38, RZ, 0x1f, R227 ;  /* 0x0000001fff267819 */ /* 0x004fe400000114e3 */
[----:B------:R-:W-:Y:S01]  /*5bd0*/  ISETP.GE.OR P0, PT, R37, R35, P0 ;  /* 0x000000232500720c */ /* 0x000fe20000706670 */
[----:B0-----:R-:W-:-:S04]  /*5be0*/  IMAD.WIDE.U32 R24, R227, UR6, R32 ;  /* 0x00000006e3187c25 */ /* 0x001fc8000f8e0020 */
[----:B------:R-:W-:Y:S01]  /*5bf0*/  IMAD R26, R38, UR6, RZ ;  /* 0x00000006261a7c24 */ /* 0x000fe2000f8e02ff */
[----:B------:R-:W-:Y:S02]  /*5c00*/  SHF.R.S32.HI R36, RZ, 0x1f, R37 ;  /* 0x0000001fff247819 */ /* 0x000fe40000011425 */
[----:B------:R-:W-:Y:S01]  /*5c10*/  IADD3 R24, P1, R37, R24, RZ ;  /* 0x0000001825187210 */ /* 0x000fe20007f3e0ff */
[----:B------:R-:W-:-:S05]  /*5c20*/  IMAD R27, R227, UR7, R26 ;  /* 0x00000007e31b7c24 */ /* 0x000fca000f8e021a */
[----:B------:R-:W-:Y:S01]  /*5c30*/  IADD3.X R25, R36, R25, R27, P1, !PT ;  /* 0x0000001924197210 */ /* 0x000fe20000ffe41b */
[----:B---3--:R-:W-:Y:S06]  /*5c40*/  @P0 BRA `(.L_x_40) ;  /* 0x0000008c00cc0947 */ /* 0x008fec0003800000 */
[----:B------:R0:W-:Y:S01]  /*5c50*/  STL.64 [R1+0xb0], R4 ;  /* 0x0000b00401007387 */ /* 0x0001e20000100a00 */
[----:B------:R-:W2:Y:S01]  /*5c60*/  LDC.64 R28, c[0x0][0x5c8] ;  /* 0x00017200ff1c7b82 */ /* 0x000ea20000000a00 */
[----:B------:R-:W-:Y:S02]  /*5c70*/  ULDC.64 UR6, c[0x0][0x5c0] ;  /* 0x0001700000067ab9 */ /* 0x000fe40000000a00 */
[----:B0-----:R-:W3:Y:S04]  /*5c80*/  LDL.64 R4, [R1+0x98] ;  /* 0x0000980001047983 */ /* 0x001ee80000100a00 */
[----:B-----5:R0:W-:Y:S04]  /*5c90*/  STL [R1+0xa8], R2 ;  /* 0x0000a80201007387 */ /* 0x0201e80000100800 */
[----:B0-----:R-:W3:Y:S04]  /*5ca0*/  LDL.LU R2, [R1+0x8c] ;  /* 0x00008c0001027983 */ /* 0x001ee80000300800 */
[----:B------:R0:W-:Y:S04]  /*5cb0*/  STL [R1+0xa4], R0 ;  /* 0x0000a40001007387 */ /* 0x0001e80000100800 */
[----:B0-----:R-:W4:Y:S01]  /*5cc0*/  LDL R0, [R1+0x94] ;  /* 0x0000940001007983 */ /* 0x001f220000100800 */
[----:B---3--:R-:W-:-:S03]  /*5cd0*/  IMAD.WIDE R30, R2, 0x40, R4 ;  /* 0x00000040021e7825 */ /* 0x008fc600078e0204 */
[----:B------:R0:W5:Y:S04]  /*5ce0*/  LDL.LU.64 R4, [R1+0xb0] ;  /* 0x0000b00001047983 */ /* 0x0001680000300a00 */
[----:B------:R0:W5:Y:S01]  /*5cf0*/  LDL.LU R2, [R1+0xa8] ;  /* 0x0000a80001027983 */ /* 0x0001620000300800 */
[-C--:B--2---:R-:W-:Y:S02]  /*5d00*/  IMAD R26, R31, R28.reuse, RZ ;  /* 0x0000001c1f1a7224 */ /* 0x084fe400078e02ff */
[----:B------:R-:W-:-:S04]  /*5d10*/  IMAD.WIDE.U32 R24, R30, R28, R24 ;  /* 0x0000001c1e187225 */ /* 0x000fc800078e0018 */
[----:B------:R-:W-:Y:S01]  /*5d20*/  IMAD R27, R30, R29, R26 ;  /* 0x0000001d1e1b7224 */ /* 0x000fe200078e021a */
[----:B------:R-:W-:Y:S01]  /*5d30*/  LEA R26, P0, R28, R24, 0x3 ;  /* 0x000000181c1a7211 */ /* 0x000fe200078018ff */
[----:B----4-:R-:W-:Y:S01]  /*5d40*/  IMAD.IADD R39, R0, 0x1, -R34 ;  /* 0x0000000100277824 */ /* 0x010fe200078e0a22 */
[----:B------:R-:W-:Y:S01]  /*5d50*/  IADD3 R24, P1, R24, UR6, RZ ;  /* 0x0000000618187c10 */ /* 0x000fe2000ff3e0ff */
[----:B------:R0:W5:Y:S01]  /*5d60*/  LDL.LU R0, [R1+0xa4] ;  /* 0x0000a40001007983 */ /* 0x0001620000300800 */
[----:B------:R-:W-:Y:S01]  /*5d70*/  IMAD.IADD R27, R25, 0x1, R27 ;  /* 0x00000001191b7824 */ /* 0x000fe200078e021b */
[----:B------:R-:W-:-:S04]  /*5d80*/  IADD3 R26, P3, R26, UR6, RZ ;  /* 0x000000061a1a7c10 */ /* 0x000fc8000ff7e0ff */
[----:B------:R-:W-:Y:S01]  /*5d90*/  LEA.HI.X R29, R28, R27, R29, 0x3, P0 ;  /* 0x0000001b1c1d7211 */ /* 0x000fe200000f1c1d */
[----:B------:R-:W-:Y:S01]  /*5da0*/  IMAD R28, R40, -0x2, R35 ;  /* 0xfffffffe281c7824 */ /* 0x000fe200078e0223 */
[----:B------:R-:W-:Y:S01]  /*5db0*/  FSETP.NEU.AND P0, PT, RZ, UR26, PT ;  /* 0x0000001aff007c0b */ /* 0x000fe2000bf0d000 */
[----:B------:R-:W-:Y:S01]  /*5dc0*/  BSSY B0, `(.L_x_40) ;  /* 0x00008db000007945 */ /* 0x000fe20003800000 */
[----:B------:R-:W-:Y:S02]  /*5dd0*/  IADD3.X R25, R27, UR7, RZ, P1, !PT ;  /* 0x000000071b197c10 */ /* 0x000fe40008ffe4ff */
[----:B------:R-:W-:Y:S01]  /*5de0*/  IADD3.X R27, R29, UR7, RZ, P3, !PT ;  /* 0x000000071d1b7c10 */ /* 0x000fe20009ffe4ff */
[----:B------:R-:W-:-:S08]  /*5df0*/  IMAD.IADD R34, R28, 0x1, -R37 ;  /* 0x000000011c227824 */ /* 0x000fd000078e0a25 */
[----:B0-----:R-:W-:Y:S05]  /*5e00*/  @!P0 BRA `(.L_x_41) ;  /* 0x0000006800d88947 */ /* 0x001fea0003800000 */
[----:B------:R-:W-:Y:S01]  /*5e10*/  ULDC.64 UR6, c[0x0][0x5b8] ;  /* 0x00016e0000067ab9 */ /* 0x000fe20000000a00 */
[----:B------:R-:W-:Y:S01]  /*5e20*/  ULDC.64 UR8, c[0x0][0x5a8] ;  /* 0x00016a0000087ab9 */ /* 0x000fe20000000a00 */
[----:B------:R-:W-:Y:S01]  /*5e30*/  IMAD.WIDE.U32 R32, R227, UR6, R32 ;  /* 0x00000006e3207c25 */ /* 0x000fe2000f8e0020 */
[----:B------:R-:W-:Y:S03]  /*5e40*/  BSSY B1, `(.L_x_42) ;  /* 0x0000010000017945 */ /* 0x000fe60003800000 */
[----:B------:R-:W-:Y:S01]  /*5e50*/  IMAD R28, R38, UR6, RZ ;  /* 0x00000006261c7c24 */ /* 0x000fe2000f8e02ff */
[----:B------:R-:W-:-:S03]  /*5e60*/  IADD3 R32, P0, R37, R32, RZ ;  /* 0x0000002025207210 */ /* 0x000fc60007f1e0ff */
[----:B------:R-:W-:Y:S01]  /*5e70*/  IMAD R29, R227, UR7, R28 ;  /* 0x00000007e31d7c24 */ /* 0x000fe2000f8e021c */
[----:B------:R-:W-:Y:S02]  /*5e80*/  ULDC.64 UR6, c[0x0][0x5b0] ;  /* 0x00016c0000067ab9 */ /* 0x000fe40000000a00 */
[----:B------:R-:W-:Y:S02]  /*5e90*/  IMAD R35, R31, UR6, RZ ;  /* 0x000000061f237c24 */ /* 0x000fe4000f8e02ff */
[----:B------:R-:W-:Y:S02]  /*5ea0*/  IADD3.X R33, R36, R33, R29, P0, !PT ;  /* 0x0000002124217210 */ /* 0x000fe400007fe41d */
[----:B------:R-:W-:Y:S01]  /*5eb0*/  ISETP.GE.AND P0, PT, R39, 0x1, PT ;  /* 0x000000012700780c */ /* 0x000fe20003f06270 */
[C---:B------:R-:W-:Y:S02]  /*5ec0*/  IMAD R35, R30.reuse, UR7, R35 ;  /* 0x000000071e237c24 */ /* 0x040fe4000f8e0223 */
[----:B------:R-:W-:Y:S01]  /*5ed0*/  IMAD.WIDE.U32 R28, R30, UR6, R32 ;  /* 0x000000061e1c7c25 */ /* 0x000fe2000f8e0020 */
[----:B------:R-:W-:-:S02]  /*5ee0*/  ISETP.LT.OR P4, PT, R34, 0x1, !P0 ;  /* 0x000000012200780c */ /* 0x000fc40004781670 */
[----:B------:R-:W-:-:S04]  /*5ef0*/  IADD3 R28, P1, R28, UR8, RZ ;  /* 0x000000081c1c7c10 */ /* 0x000fc8000ff3e0ff */
[--C-:B------:R-:W-:Y:S02]  /*5f00*/  IADD3.X R29, R29, UR9, R35.reuse, P1, !PT ;  /* 0x000000091d1d7c10 */ /* 0x100fe40008ffe423 */
[----:B------:R-:W-:-:S05]  /*5f10*/  PRMT R35, RZ, 0x7610, R35 ;  /* 0x00007610ff237816 */ /* 0x000fca0000000023 */
[----:B------:R-:W-:Y:S05]  /*5f20*/  @P4 BRA `(.L_x_43) ;  /* 0x0000000000044947 */ /* 0x000fea0003800000 */
[----:B------:R0:W5:Y:S02]  /*5f30*/  LDG.E.U8 R35, desc[UR22][R28.64] ;  /* 0x000000161c237981 */ /* 0x000164000c1e1100 */
.L_x_43:
[----:B------:R-:W-:Y:S05]  /*5f40*/  BSYNC B1 ;  /* 0x0000000000017941 */ /* 0x000fea0003800000 */
.L_x_42:
[----:B-----5:R-:W-:Y:S01]  /*5f50*/  LOP3.LUT R35, R35, 0xff, RZ, 0xc0, !PT ;  /* 0x000000ff23237812 */ /* 0x020fe200078ec0ff */
[----:B------:R-:W-:Y:S01]  /*5f60*/  BSSY B1, `(.L_x_44) ;  /* 0x000000b000017945 */ /* 0x000fe20003800000 */
[----:B------:R-:W-:Y:S02]  /*5f70*/  ISETP.LT.OR P3, PT, R34, 0x2, !P0 ;  /* 0x000000022200780c */ /* 0x000fe40004761670 */
[----:B------:R-:W-:-:S05]  /*5f80*/  F2FP.F16.E4M3.UNPACK_B R35, R35 ;  /* 0x00000023ff23723e */ /* 0x000fca00020006ff */
[----:B------:R-:W-:-:S05]  /*5f90*/  HADD2.F32 R35, -RZ, R35.H0_H0 ;  /* 0x20000023ff237230 */ /* 0x000fca0000004100 */
[----:B------:R-:W-:-:S04]  /*5fa0*/  FMUL R35, R35, UR26 ;  /* 0x0000001a23237c20 */ /* 0x000fc80008400000 */
[----:B------:R-:W-:-:S05]  /*5fb0*/  FFMA R35, R226, UR25, R35 ;  /* 0x00000019e2237c23 */ /* 0x000fca0008000023 */
[----:B------:R-:W-:Y:S02]  /*5fc0*/  F2FP.SATFINITE.E4M3.F32.PACK_AB_MERGE_C R37, RZ, R35, RZ ;  /* 0x00000023ff25723e */ /* 0x000fe400048070ff */
[----:B------:R-:W-:-:S03]  /*5fd0*/  PRMT R35, RZ, 0x7610, R35 ;  /* 0x00007610ff237816 */ /* 0x000fc60000000023 */
[----:B------:R2:W-:Y:S01]  /*5fe0*/  @!P4 STG.E.U8 desc[UR22][R24.64], R37 ;  /* 0x000000251800c986 */ /* 0x0005e2000c101116 */
[----:B------:R-:W-:Y:S05]  /*5ff0*/  @P3 BRA `(.L_x_45) ;  /* 0x0000000000043947 */ /* 0x000fea0003800000 */
[----:B------:R3:W5:Y:S02]  /*6000*/  LDG.E.U8 R35, desc[UR22][R28.64+0x1] ;  /* 0x000001161c237981 */ /* 0x000764000c1e1100 */
.L_x_45:
[----:B------:R-:W-:Y:S05]  /*6010*/  BSYNC B1 ;  /* 0x0000000000017941 */ /* 0x000fea0003800000 */
.L_x_44:
[----:B-----5:R-:W-:Y:S01]  /*6020*/  LOP3.LUT R35, R35, 0xff, RZ, 0xc0, !PT ;  /* 0x000000ff23237812 */ /* 0x020fe200078ec0ff */
[----:B------:R-:W-:Y:S01]  /*6030*/  BSSY B1, `(.L_x_46) ;  /* 0x0000013000017945 */ /* 0x000fe20003800000 */
[----:B--2---:R-:W-:Y:S02]  /*6040*/  IADD3 R37, P1, R30, 0x8, RZ ;  /* 0x000000081e257810 */ /* 0x004fe40007f3e0ff */
[----:B------:R-:W-:-:S03]  /*6050*/  F2FP.F16.E4M3.UNPACK_B R35, R35 ;  /* 0x00000023ff23723e */ /* 0x000fc600020006ff */
[----:B------:R-:W-:Y:S01]  /*6060*/  IMAD.X R31, RZ, RZ, R31, P1 ;  /* 0x000000ffff1f7224 */ /* 0x000fe200008e061f */
[----:B------:R-:W-:Y:S01]  /*6070*/  ISETP.GE.AND P1, PT, R39, 0x9, PT ;  /* 0x000000092700780c */ /* 0x000fe20003f26270 */
[----:B------:R-:W-:Y:S02]  /*6080*/  HADD2.F32 R35, -RZ, R35.H0_H0 ;  /* 0x20000023ff237230 */ /* 0x000fe40000004100 */
[----:B------:R-:W-:Y:S01]  /*6090*/  IMAD R36, R31, UR6, RZ ;  /* 0x000000061f247c24 */ /* 0x000fe2000f8e02ff */
[----:B------:R-:W-:Y:S01]  /*60a0*/  ISETP.LT.OR P5, PT, R34, 0x1, !P1 ;  /* 0x000000012200780c */ /* 0x000fe20004fa1670 */
[----:B------:R-:W-:-:S04]  /*60b0*/  IMAD.WIDE.U32 R32, R37, UR6, R32 ;  /* 0x0000000625207c25 */ /* 0x000fc8000f8e0020 */
[----:B------:R-:W-:Y:S01]  /*60c0*/  FMUL R30, R35, UR26 ;  /* 0x0000001a231e7c20 */ /* 0x000fe20008400000 */
[----:B------:R-:W-:-:S03]  /*60d0*/  IMAD R37, R37, UR7, R36 ;  /* 0x0000000725257c24 */ /* 0x000fc6000f8e0224 */
[----:B------:R-:W-:Y:S01]  /*60e0*/  FFMA R225, R225, UR25, R30 ;  /* 0x00000019e1e17c23 */ /* 0x000fe2000800001e */
[----:B------:R-:W-:Y:S02]  /*60f0*/  IADD3 R30, P4, R32, UR8, RZ ;  /* 0x00000008201e7c10 */ /* 0x000fe4000ff9e0ff */
[----:B------:R-:W-:Y:S02]  /*6100*/  PRMT R32, RZ, 0x7610, R32 ;  /* 0x00007610ff207816 */ /* 0x000fe40000000020 */
[----:B------:R-:W-:Y:S02]  /*6110*/  F2FP.SATFINITE.E4M3.F32.PACK_AB_MERGE_C R225, RZ, R225, RZ ;  /* 0x000000e1ffe1723e */ /* 0x000fe400048070ff */
[----:B------:R-:W-:-:S03]  /*6120*/  IADD3.X R31, R33, UR9, R37, P4, !PT ;  /* 0x00000009211f7c10 */ /* 0x000fc6000a7fe425 */
[----:B------:R2:W-:Y:S01]  /*6130*/  @!P3 STG.E.U8 desc[UR22][R24.64+0x1], R225 ;  /* 0x000001e11800b986 */ /* 0x0005e2000c101116 */
[----:B------:R-:W-:Y:S05]  /*6140*/  @P5 BRA `(.L_x_47) ;  /* 0x0000000000045947 */ /* 0x000fea0003800000 */
[----:B------:R4:W5:Y:S02]  /*6150*/  LDG.E.U8 R32, desc[UR22][R30.64] ;  /* 0x000000161e207981 */ /* 0x000964000c1e1100 */
.L_x_47:
[----:B------:R-:W-:Y:S05]  /*6160*/  BSYNC B1 ;  /* 0x0000000000017941 */ /* 0x000fea0003800000 */
.L_x_46:
[----:B-----5:R-:W-:Y:S01]  /*6170*/  LOP3.LUT R32, R32, 0xff, RZ, 0xc0, !PT ;  /* 0x000000ff20207812 */ /* 0x020fe200078ec0ff */
[----:B------:R-:W-:Y:S01]  /*6180*/  BSSY B1, `(.L_x_48) ;  /* 0x000000b000017945 */ /* 0x000fe20003800000 */
[----:B------:R-:W-:Y:S02]  /*6190*/  ISETP.LT.OR P3, PT, R34, 0x2, !P1 ;  /* 0x000000022200780c */ /* 0x000fe40004f61670 */
[----:B------:R-:W-:-:S05]  /*61a0*/  F2FP.F16.E4M3.UNPACK_B R32, R32 ;  /* 0x00000020ff20723e */ /* 0x000fca00020006ff */
[----:B------:R-:W-:-:S05]  /*61b0*/  HADD2.F32 R32, -RZ, R32.H0_H0 ;  /* 0x20000020ff207230 */ /* 0x000fca0000004100 */
[----:B------:R-:W-:Y:S01]  /*61c0*/  FMUL R33, R32, UR26 ;  /* 0x0000001a20217c20 */ /* 0x000fe20008400000 */
[----:B------:R-:W-:-:S03]  /*61d0*/  PRMT R32, RZ, 0x7610, R32 ;  /* 0x00007610ff207816 */ /* 0x000fc60000000020 */
[----:B------:R-:W-:-:S05]  /*61e0*/  FFMA R33, R224, UR25, R33 ;  /* 0x00000019e0217c23 */ /* 0x000fca0008000021 */
[----:B------:R-:W-:-:S05]  /*61f0*/  F2FP.SATFINITE.E4M3.F32.PACK_AB_MERGE_C R33, RZ, R33, RZ ;  /* 0x00000021ff21723e */ /* 0x000fca00048070ff */
[----:B------:R0:W-:Y:S01]  /*6200*/  @!P5 STG.E.U8 desc[UR22][R26.64], R33 ;  /* 0x000000211a00d986 */ /* 0x0001e2000c101116 */
[----:B------:R-:W-:Y:S05]  /*6210*/  @P3 BRA `(.L_x_49) ;  /* 0x0000000000043947 */ /* 0x000fea0003800000 */
[----:B------:R0:W5:Y:S02]  /*6220*/  LDG.E.U8 R32, desc[UR22][R30.64+0x1] ;  /* 0x000001161e207981 */ /* 0x000164000c1e1100 */
.L_x_49:
[----:B------:R-:W-:Y:S05]  /*6230*/  BSYNC B1 ;  /* 0x0000000000017941 */ /* 0x000fea0003800000 */
.L_x_48:
[----:B-----5:R-:W-:Y:S01]  /*6240*/  LOP3.LUT R32, R32, 0xff, RZ, 0xc0, !PT ;  /* 0x000000ff20207812 */ /* 0x020fe200078ec0ff */
[----:B------:R-:W-:Y:S01]  /*6250*/  BSSY B1, `(.L_x_50) ;  /* 0x000000b000017945 */ /* 0x000fe20003800000 */
[----:B------:R-:W-:Y:S02]  /*6260*/  ISETP.LT.OR P4, PT, R34, 0x9, !P0 ;  /* 0x000000092200780c */ /* 0x000fe40004781670 */
[----:B------:R-:W-:-:S05]  /*6270*/  F2FP.F16.E4M3.UNPACK_B R32, R32 ;  /* 0x00000020ff20723e */ /* 0x000fca00020006ff */
[----:B------:R-:W-:-:S05]  /*6280*/  HADD2.F32 R32, -RZ, R32.H0_H0 ;  /* 0x20000020ff207230 */ /* 0x000fca0000004100 */
[----:B------:R-:W-:-:S04]  /*6290*/  FMUL R32, R32, UR26 ;  /* 0x0000001a20207c20 */ /* 0x000fc80008400000 */
[----:B------:R-:W-:-:S05]  /*62a0*/  FFMA R32, R223, UR25, R32 ;  /* 0x00000019df207c23 */ /* 0x000fca0008000020 */
[----:B0-----:R-:W-:Y:S02]  /*62b0*/  F2FP.SATFINITE.E4M3.F32.PACK_AB_MERGE_C R33, RZ, R32, RZ ;  /* 0x00000020ff21723e */ /* 0x001fe400048070ff */
[----:B------:R-:W-:-:S03]  /*62c0*/  PRMT R32, RZ, 0x7610, R32 ;  /* 0x00007610ff207816 */ /* 0x000fc60000000020 */
[----:B------:R0:W-:Y:S01]  /*62d0*/  @!P3 STG.E.U8 desc[UR22][R26.64+0x1], R33 ;  /* 0x000001211a00b986 */ /* 0x0001e2000c101116 */
[----:B------:R-:W-:Y:S05]  /*62e0*/  @P4 BRA `(.L_x_51) ;  /* 0x0000000000044947 */ /* 0x000fea0003800000 */
[----:B------:R0:W5:Y:S02]  /*62f0*/  LDG.E.U8 R32, desc[UR22][R28.64+0x8] ;  /* 0x000008161c207981 */ /* 0x000164000c1e1100 */
.L_x_51:
[----:B------:R-:W-:Y:S05]  /*6300*/  BSYNC B1 ;  /* 0x0000000000017941 */ /* 0x000fea0003800000 */
.L_x_50:
[----:B-----5:R-:W-:Y:S01]  /*6310*/  LOP3.LUT R32, R32, 0xff, RZ, 0xc0, !PT ;  /* 0x000000ff20207812 */ /* 0x020fe200078ec0ff */
[----:B------:R-:W-:Y:S01]  /*6320*/  BSSY B1, `(.L_x_52) ;  /* 0x000000b000017945 */ /* 0x000fe20003800000 */
[----:B------:R-:W-:Y:S02]  /*6330*/  ISETP.LT.OR P3, PT, R34, 0xa, !P0 ;  /* 0x0000000a2200780c */ /* 0x000fe40004761670 */
[----:B------:R-:W-:-:S05]  /*6340*/  F2FP.F16.E4M3.UNPACK_B R32, R32 ;  /* 0x00000020ff20723e */ /* 0x000fca00020006ff */
[----:B------:R-:W-:-:S05]  /*6350*/  HADD2.F32 R32, -RZ, R32.H0_H0 ;  /* 0x20000020ff207230 */ /* 0x000fca0000004100 */
[----:B0-----:R-:W-:Y:S01]  /*6360*/  FMUL R33, R32, UR26 ;  /* 0x0000001a20217c20 */ /* 0x001fe20008400000 */
[----:B------:R-:W-:-:S03]  /*6370*/  PRMT R32, RZ, 0x7610, R32 ;  /* 0x00007610ff207816 */ /* 0x000fc60000000020 */
[----:B------:R-:W-:-:S05]  /*6380*/  FFMA R33, R222, UR25, R33 ;  /* 0x00000019de217c23 */ /* 0x000fca0008000021 */
[----:B------:R-:W-:-:S05]  /*6390*/  F2FP.SATFINITE.E4M3.F32.PACK_AB_MERGE_C R33, RZ, R33, RZ ;  /* 0x00000021ff21723e */ /* 0x000fca00048070ff */
[----:B------:R0:W-:Y:S01]  /*63a0*/  @!P4 STG.E.U8 desc[UR22][R24.64+0x8], R33 ;  /* 0x000008211800c986 */ /* 0x0001e2000c101116 */
[----:B------:R-:W-:Y:S05]  /*63b0*/  @P3 BRA `(.L_x_53) ;  /* 0x0000000000043947 */ /* 0x000fea0003800000 */
[----:B------:R0:W5:Y:S02]  /*63c0*/  LDG.E.U8 R32, desc[UR22][R28.64+0x9] ;  /* 0x000009161c207981 */ /* 0x000164000c1e1100 */
.L_x_53:
[----:B------:R-:W-:Y:S05]  /*63d0*/  BSYNC B1 ;  /* 0x0000000000017941 */ /* 0x000fea0003800000 */
.L_x_52:
        /* <DEDUP_REMOVED lines=12> */
.L_x_55:
[----:B------:R-:W-:Y:S05]  /*64a0*/  BSYNC B1 ;  /* 0x0000000000017941 */ /* 0x000fea0003800000 */
.L_x_54:
        /* <DEDUP_REMOVED lines=12> */
.L_x_57:
[----:B------:R-:W-:Y:S05]  /*6570*/  BSYNC B1 ;  /* 0x0000000000017941 */ /* 0x000fea0003800000 */
.L_x_56:
        /* <DEDUP_REMOVED lines=12> */
.L_x_59:
[----:B------:R-:W-:Y:S05]  /*6640*/  BSYNC B1 ;  /* 0x0000000000017941 */ /* 0x000fea0003800000 */
.L_x_58:
        /* <DEDUP_REMOVED lines=12> */
.L_x_61:
[----:B------:R-:W-:Y:S05]  /*6710*/  BSYNC B1 ;  /* 0x0000000000017941 */ /* 0x000fea0003800000 */
.L_x_60:
        /* <DEDUP_REMOVED lines=12> */
.L_x_63:
[----:B------:R-:W-:Y:S05]  /*67e0*/  BSYNC B1 ;  /* 0x0000000000017941 */ /* 0x000fea0003800000 */
.L_x_62:
        /* <DEDUP_REMOVED lines=12> */
.L_x_65:
[----:B------:R-:W-:Y:S05]  /*68b0*/  BSYNC B1 ;  /* 0x0000000000017941 */ /* 0x000fea0003800000 */
.L_x_64:
        /* <DEDUP_REMOVED lines=12> */
.L_x_67:
[----:B------:R-:W-:Y:S05]  /*6980*/  BSYNC B1 ;  /* 0x0000000000017941 */ /* 0x000fea0003800000 */
.L_x_66:
        /* <DEDUP_REMOVED lines=12> */
.L_x_69:
[----:B------:R-:W-:Y:S05]  /*6a50*/  BSYNC B1 ;  /* 0x0000000000017941 */ /* 0x000fea0003800000 */
.L_x_68:
        /* <DEDUP_REMOVED lines=12> */
.L_x_71:
[----:B------:R-:W-:Y:S05]  /*6b20*/  BSYNC B1 ;  /* 0x0000000000017941 */ /* 0x000fea0003800000 */
.L_x_70:
        /* <DEDUP_REMOVED lines=12> */
.L_x_73:
[----:B------:R-:W-:Y:S05]  /*6bf0*/  BSYNC B1 ;  /* 0x0000000000017941 */ /* 0x000fea0003800000 */
.L_x_72:
        /* <DEDUP_REMOVED lines=12> */
.L_x_75:
[----:B------:R-:W-:Y:S05]  /*6cc0*/  BSYNC B1 ;  /* 0x0000000000017941 */ /* 0x000fea0003800000 */
.L_x_74:
        /* <DEDUP_REMOVED lines=12> */
.L_x_77:
[----:B------:R-:W-:Y:S05]  /*6d90*/  BSYNC B1 ;  /* 0x0000000000017941 */ /* 0x000fea0003800000 */
.L_x_76:
        /* <DEDUP_REMOVED lines=12> */
.L_x_79:
[----:B------:R-:W-:Y:S05]  /*6e60*/  BSYNC B1 ;  /* 0x0000000000017941 */ /* 0x000fea0003800000 */
.L_x_78:
        /* <DEDUP_REMOVED lines=12> */
.L_x_81:
[----:B------:R-:W-:Y:S05]  /*6f30*/  BSYNC B1 ;  /* 0x0000000000017941 */ /* 0x000fea0003800000 */
.L_x_80:
        /* <DEDUP_REMOVED lines=12> */
.L_x_83:
[----:B------:R-:W-:Y:S05]  /*7000*/  BSYNC B1 ;  /* 0x0000000000017941 */ /* 0x000fea0003800000 */
.L_x_82:
        /* <DEDUP_REMOVED lines=12> */
.L_x_85:
[----:B------:R-:W-:Y:S05]  /*70d0*/  BSYNC B1 ;  /* 0x0000000000017941 */ /* 0x000fea0003800000 */
.L_x_84:
        /* <DEDUP_REMOVED lines=12> */
.L_x_87:
[----:B------:R-:W-:Y:S05]  /*71a0*/  BSYNC B1 ;  /* 0x0000000000017941 */ /* 0x000fea0003800000 */
.L_x_86:
        /* <DEDUP_REMOVED lines=12> */
.L_x_89:
[----:B------:R-:W-:Y:S05]  /*7270*/  BSYNC B1 ;  /* 0x0000000000017941 */ /* 0x000fea0003800000 */
.L_x_88:
        /* <DEDUP_REMOVED lines=12> */
.L_x_91:
[----:B------:R-:W-:Y:S05]  /*7340*/  BSYNC B1 ;  /* 0x0000000000017941 */ /* 0x000fea0003800000 */
.L_x_90:
        /* <DEDUP_REMOVED lines=12> */
.L_x_93:
[----:B------:R-:W-:Y:S05]  /*7410*/  BSYNC B1 ;  /* 0x0000000000017941 */ /* 0x000fea0003800000 */
.L_x_92:
        /* <DEDUP_REMOVED lines=12> */
.L_x_95:
[----:B------:R-:W-:Y:S05]  /*74e0*/  BSYNC B1 ;  /* 0x0000000000017941 */ /* 0x000fea0003800000 */
.L_x_94:
        /* <DEDUP_REMOVED lines=12> */
.L_x_97:
[----:B------:R-:W-:Y:S05]  /*75b0*/  BSYNC B1 ;  /* 0x0000000000017941 */ /* 0x000fea0003800000 */
.L_x_96:
        /* <DEDUP_REMOVED lines=12> */
.L_x_99:
[----:B------:R-:W-:Y:S05]  /*7680*/  BSYNC B1 ;  /* 0x0000000000017941 */ /* 0x000fea0003800000 */
.L_x_98:
        /* <DEDUP_REMOVED lines=12> */
.L_x_101:
[----:B------:R-:W-:Y:S05]  /*7750*/  BSYNC B1 ;  /* 0x0000000000017941 */ /* 0x000fea0003800000 */
.L_x_100:
        /* <DEDUP_REMOVED lines=12> */
.L_x_103:
[----:B------:R-:W-:Y:S05]  /*7820*/  BSYNC B1 ;  /* 0x0000000000017941 */ /* 0x000fea0003800000 */
.L_x_102:
        /* <DEDUP_REMOVED lines=12> */
.L_x_105:
[----:B------:R-:W-:Y:S05]  /*78f0*/  BSYNC B1 ;  /* 0x0000000000017941 */ /* 0x000fea0003800000 */
.L_x_104:
        /* <DEDUP_REMOVED lines=12> */
.L_x_107:
[----:B------:R-:W-:Y:S05]  /*79c0*/  BSYNC B1 ;  /* 0x0000000000017941 */ /* 0x000fea0003800000 */
.L_x_106:
        /* <DEDUP_REMOVED lines=12> */
.L_x_109:
[----:B------:R-:W-:Y:S05]  /*7a90*/  BSYNC B1 ;  /* 0x0000000000017941 */ /* 0x000fea0003800000 */
.L_x_108:
        /* <DEDUP_REMOVED lines=12> */
.L_x_111:
[----:B------:R-:W-:Y:S05]  /*7b60*/  BSYNC B1 ;  /* 0x0000000000017941 */ /* 0x000fea0003800000 */
.L_x_110:
        /* <DEDUP_REMOVED lines=12> */
.L_x_113:
[----:B------:R-:W-:Y:S05]  /*7c30*/  BSYNC B1 ;  /* 0x0000000000017941 */ /* 0x000fea0003800000 */
.L_x_112:
        /* <DEDUP_REMOVED lines=12> */
.L_x_115:
[----:B------:R-:W-:Y:S05]  /*7d00*/  BSYNC B1 ;  /* 0x0000000000017941 */ /* 0x000fea0003800000 */
.L_x_114:
        /* <DEDUP_REMOVED lines=12> */
.L_x_117:
[----:B------:R-:W-:Y:S05]  /*7dd0*/  BSYNC B1 ;  /* 0x0000000000017941 */ /* 0x000fea0003800000 */
.L_x_116:
        /* <DEDUP_REMOVED lines=12> */
.L_x_119:
[----:B------:R-:W-:Y:S05]  /*7ea0*/  BSYNC B1 ;  /* 0x0000000000017941 */ /* 0x000fea0003800000 */
.L_x_118:
        /* <DEDUP_REMOVED lines=12> */
.L_x_121:
[----:B------:R-:W-:Y:S05]  /*7f70*/  BSYNC B1 ;  /* 0x0000000000017941 */ /* 0x000fea0003800000 */
.L_x_120:
        /* <DEDUP_REMOVED lines=12> */
.L_x_123:
[----:B------:R-:W-:Y:S05]  /*8040*/  BSYNC B1 ;  /* 0x0000000000017941 */ /* 0x000fea0003800000 */
.L_x_122:
        /* <DEDUP_REMOVED lines=12> */
.L_x_125:
[----:B------:R-:W-:Y:S05]  /*8110*/  BSYNC B1 ;  /* 0x0000000000017941 */ /* 0x000fea0003800000 */
.L_x_124:
        /* <DEDUP_REMOVED lines=12> */
.L_x_127:
[----:B------:R-:W-:Y:S05]  /*81e0*/  BSYNC B1 ;  /* 0x0000000000017941 */ /* 0x000fea0003800000 */
.L_x_126:
        /* <DEDUP_REMOVED lines=12> */
.L_x_129:
[----:B------:R-:W-:Y:S05]  /*82b0*/  BSYNC B1 ;  /* 0x0000000000017941 */ /* 0x000fea0003800000 */
.L_x_128:
        /* <DEDUP_REMOVED lines=12> */
.L_x_131:
[----:B------:R-:W-:Y:S05]  /*8380*/  BSYNC B1 ;  /* 0x0000000000017941 */ /* 0x000fea0003800000 */
.L_x_130:
        /* <DEDUP_REMOVED lines=12> */
.L_x_133:
[----:B------:R-:W-:Y:S05]  /*8450*/  BSYNC B1 ;  /* 0x0000000000017941 */ /* 0x000fea0003800000 */
.L_x_132:
        /* <DEDUP_REMOVED lines=12> */
.L_x_135:
[----:B------:R-:W-:Y:S05]  /*8520*/  BSYNC B1 ;  /* 0x0000000000017941 */ /* 0x000fea0003800000 */
.L_x_134:
        /* <DEDUP_REMOVED lines=12> */
.L_x_137:
[----:B------:R-:W-:Y:S05]  /*85f0*/  BSYNC B1 ;  /* 0x0000000000017941 */ /* 0x000fea0003800000 */
.L_x_136:
        /* <DEDUP_REMOVED lines=12> */
.L_x_139:
[----:B------:R-:W-:Y:S05]  /*86c0*/  BSYNC B1 ;  /* 0x0000000000017941 */ /* 0x000fea0003800000 */
.L_x_138:
        /* <DEDUP_REMOVED lines=12> */
.L_x_141:
[----:B------:R-:W-:Y:S05]  /*8790*/  BSYNC B1 ;  /* 0x0000000000017941 */ /* 0x000fea0003800000 */
.L_x_140:
        /* <DEDUP_REMOVED lines=12> */
.L_x_143:
[----:B------:R-:W-:Y:S05]  /*8860*/  BSYNC B1 ;  /* 0x0000000000017941 */ /* 0x000fea0003800000 */
.L_x_142:
        /* <DEDUP_REMOVED lines=12> */
.L_x_145:
[----:B------:R-:W-:Y:S05]  /*8930*/  BSYNC B1 ;  /* 0x0000000000017941 */ /* 0x000fea0003800000 */
.L_x_144:
        /* <DEDUP_REMOVED lines=12> */
.L_x_147:
[----:B------:R-:W-:Y:S05]  /*8a00*/  BSYNC B1 ;  /* 0x0000000000017941 */ /* 0x000fea0003800000 */
.L_x_146:
        /* <DEDUP_REMOVED lines=12> */
.L_x_149:
[----:B------:R-:W-:Y:S05]  /*8ad0*/  BSYNC B1 ;  /* 0x0000000000017941 */ /* 0x000fea0003800000 */
.L_x_148:
        /* <DEDUP_REMOVED lines=12> */
.L_x_151:
[----:B------:R-:W-:Y:S05]  /*8ba0*/  BSYNC B1 ;  /* 0x0000000000017941 */ /* 0x000fea0003800000 */
.L_x_150:
        /* <DEDUP_REMOVED lines=12> */
.L_x_153:
[----:B------:R-:W-:Y:S05]  /*8c70*/  BSYNC B1 ;  /* 0x0000000000017941 */ /* 0x000fea0003800000 */
.L_x_152:
        /* <DEDUP_REMOVED lines=12> */
.L_x_155:
[----:B------:R-:W-:Y:S05]  /*8d40*/  BSYNC B1 ;  /* 0x0000000000017941 */ /* 0x000fea0003800000 */
.L_x_154:
        /* <DEDUP_REMOVED lines=12> */
.L_x_157:
[----:B------:R-:W-:Y:S05]  /*8e10*/  BSYNC B1 ;  /* 0x0000000000017941 */ /* 0x000fea0003800000 */
.L_x_156:
        /* <DEDUP_REMOVED lines=12> */
.L_x_159:
[----:B------:R-:W-:Y:S05]  /*8ee0*/  BSYNC B1 ;  /* 0x0000000000017941 */ /* 0x000fea0003800000 */
.L_x_158:
        /* <DEDUP_REMOVED lines=12> */
.L_x_161:
[----:B------:R-:W-:Y:S05]  /*8fb0*/  BSYNC B1 ;  /* 0x0000000000017941 */ /* 0x000fea0003800000 */
.L_x_160:
        /* <DEDUP_REMOVED lines=12> */
.L_x_163:
[----:B------:R-:W-:Y:S05]  /*9080*/  BSYNC B1 ;  /* 0x0000000000017941 */ /* 0x000fea0003800000 */
.L_x_162:
        /* <DEDUP_REMOVED lines=12> */
.L_x_165:
[----:B------:R-:W-:Y:S05]  /*9150*/  BSYNC B1 ;  /* 0x0000000000017941 */ /* 0x000fea0003800000 */
.L_x_164:
        /* <DEDUP_REMOVED lines=12> */
.L_x_167:
[----:B------:R-:W-:Y:S05]  /*9220*/  BSYNC B1 ;  /* 0x0000000000017941 */ /* 0x000fea0003800000 */
.L_x_166:
        /* <DEDUP_REMOVED lines=12> */
.L_x_169:
[----:B------:R-:W-:Y:S05]  /*92f0*/  BSYNC B1 ;  /* 0x0000000000017941 */ /* 0x000fea0003800000 */
.L_x_168:
        /* <DEDUP_REMOVED lines=12> */
.L_x_171:
[----:B------:R-:W-:Y:S05]  /*93c0*/  BSYNC B1 ;  /* 0x0000000000017941 */ /* 0x000fea0003800000 */
.L_x_170:
        /* <DEDUP_REMOVED lines=12> */
.L_x_173:
[----:B------:R-:W-:Y:S05]  /*9490*/  BSYNC B1 ;  /* 0x0000000000017941 */ /* 0x000fea0003800000 */
.L_x_172:
        /* <DEDUP_REMOVED lines=12> */
.L_x_175:
[----:B------:R-:W-:Y:S05]  /*9560*/  BSYNC B1 ;  /* 0x0000000000017941 */ /* 0x000fea0003800000 */
.L_x_174:
        /* <DEDUP_REMOVED lines=12> */
.L_x_177:
[----:B------:R-:W-:Y:S05]  /*9630*/  BSYNC B1 ;  /* 0x0000000000017941 */ /* 0x000fea0003800000 */
.L_x_176:
        /* <DEDUP_REMOVED lines=12> */
.L_x_179:
[----:B------:R-:W-:Y:S05]  /*9700*/  BSYNC B1 ;  /* 0x0000000000017941 */ /* 0x000fea0003800000 */
.L_x_178:
        /* <DEDUP_REMOVED lines=12> */
.L_x_181:
[----:B------:R-:W-:Y:S05]  /*97d0*/  BSYNC B1 ;  /* 0x0000000000017941 */ /* 0x000fea0003800000 */
.L_x_180:
        /* <DEDUP_REMOVED lines=12> */
.L_x_183:
[----:B------:R-:W-:Y:S05]  /*98a0*/  BSYNC B1 ;  /* 0x0000000000017941 */ /* 0x000fea0003800000 */
.L_x_182:
        /* <DEDUP_REMOVED lines=12> */
.L_x_185:
[----:B------:R-:W-:Y:S05]  /*9970*/  BSYNC B1 ;  /* 0x0000000000017941 */ /* 0x000fea0003800000 */
.L_x_184:
        /* <DEDUP_REMOVED lines=12> */
.L_x_187:
[----:B------:R-:W-:Y:S05]  /*9a40*/  BSYNC B1 ;  /* 0x0000000000017941 */ /* 0x000fea0003800000 */
.L_x_186:
        /* <DEDUP_REMOVED lines=12> */
.L_x_189:
[----:B------:R-:W-:Y:S05]  /*9b10*/  BSYNC B1 ;  /* 0x0000000000017941 */ /* 0x000fea0003800000 */
.L_x_188:
        /* <DEDUP_REMOVED lines=12> */
.L_x_191:
[----:B------:R-:W-:Y:S05]  /*9be0*/  BSYNC B1 ;  /* 0x0000000000017941 */ /* 0x000fea0003800000 */
.L_x_190:
        /* <DEDUP_REMOVED lines=12> */
.L_x_193:
[----:B------:R-:W-:Y:S05]  /*9cb0*/  BSYNC B1 ;  /* 0x0000000000017941 */ /* 0x000fea0003800000 */
.L_x_192:
[----:B-----5:R-:W-:Y:S01]  /*9cc0*/  LOP3.LUT R32, R32, 0xff, RZ, 0xc0, !PT ;  /* 0x000000ff20207812 */ /* 0x020fe200078ec0ff */
[----:B------:R-:W-:Y:S01]  /*9cd0*/  BSSY B1, `(.L_x_194) ;  /* 0x000000b000017945 */ /* 0x000fe20003800000 */
[----:B------:R-:W-:Y:S02]  /*9ce0*/  ISETP.LT.OR P4, PT, R34, 0x99, !P0 ;  /* 0x000000992200780c */ /* 0x000fe40004781670 */
[----:B------:R-:W-:-:S05]  /*9cf0*/  F2FP.F16.E4M3.UNPACK_B R32, R32 ;  /* 0x00000020ff20723e */ /* 0x000fca00020006ff */
[----:B------:R-:W-:-:S05]  /*9d00*/  HADD2.F32 R32, -RZ, R32.H0_H0 ;  /* 0x20000020ff207230 */ /* 0x000fca0000004100 */
[----:B------:R-:W-:-:S04]  /*9d10*/  FMUL R32, R32, UR26 ;  /* 0x0000001a20207c20 */ /* 0x000fc80008400000 */
[----:B------:R-:W-:Y:S01]  /*9d20*/  FFMA R32, R23, UR25, R32 ;  /* 0x0000001917207c23 */ /* 0x000fe20008000020 */
[----:B------:R-:W-:-:S04]  /*9d30*/  PRMT R23, RZ, 0x7610, R23 ;  /* 0x00007610ff177816 */ /* 0x000fc80000000017 */
[----:B0-----:R-:W-:-:S05]  /*9d40*/  F2FP.SATFINITE.E4M3.F32.PACK_AB_MERGE_C R33, RZ, R32, RZ ;  /* 0x00000020ff21723e */ /* 0x001fca00048070ff */
[----:B------:R0:W-:Y:S01]  /*9d50*/  @!P3 STG.E.U8 desc[UR22][R26.64+0x91], R33 ;  /* 0x000091211a00b986 */ /* 0x0001e2000c101116 */
[----:B------:R-:W-:Y:S05]  /*9d60*/  @P4 BRA `(.L_x_195) ;  /* 0x0000000000044947 */ /* 0x000fea0003800000 */
[----:B------:R0:W5:Y:S02]  /*9d70*/  LDG.E.U8 R23, desc[UR22][R28.64+0x98] ;  /* 0x000098161c177981 */ /* 0x000164000c1e1100 */
.L_x_195:
[----:B------:R-:W-:Y:S05]  /*9d80*/  BSYNC B1 ;  /* 0x0000000000017941 */ /* 0x000fea0003800000 */
.L_x_194:
        /* <DEDUP_REMOVED lines=8> */
[----:B------:R-:W-:-:S05]  /*9e10*/  F2FP.SATFINITE.E4M3.F32.PACK_AB_MERGE_C R23, RZ, R23, RZ ;  /* 0x00000017ff17723e */ /* 0x000fca00048070ff */
[----:B------:R0:W-:Y:S01]  /*9e20*/  @!P4 STG.E.U8 desc[UR22][R24.64+0x98], R23 ;  /* 0x000098171800c986 */ /* 0x0001e2000c101116 */
[----:B------:R-:W-:Y:S05]  /*9e30*/  @P3 BRA `(.L_x_197) ;  /* 0x0000000000043947 */ /* 0x000fea0003800000 */
[----:B------:R0:W5:Y:S02]  /*9e40*/  LDG.E.U8 R22, desc[UR22][R28.64+0x99] ;  /* 0x000099161c167981 */ /* 0x000164000c1e1100 */
.L_x_197:
[----:B------:R-:W-:Y:S05]  /*9e50*/  BSYNC B1 ;  /* 0x0000000000017941 */ /* 0x000fea0003800000 */
.L_x_196:
        /* <DEDUP_REMOVED lines=12> */
.L_x_199:
[----:B------:R-:W-:Y:S05]  /*9f20*/  BSYNC B1 ;  /* 0x0000000000017941 */ /* 0x000fea0003800000 */
.L_x_198:
        /* <DEDUP_REMOVED lines=12> */
.L_x_201:
[----:B------:R-:W-:Y:S05]  /*9ff0*/  BSYNC B1 ;  /* 0x0000000000017941 */ /* 0x000fea0003800000 */
.L_x_200:
        /* <DEDUP_REMOVED lines=12> */
.L_x_203:
[----:B------:R-:W-:Y:S05]  /*a0c0*/  BSYNC B1 ;  /* 0x0000000000017941 */ /* 0x000fea0003800000 */
.L_x_202:
        /* <DEDUP_REMOVED lines=12> */
.L_x_205:
[----:B------:R-:W-:Y:S05]  /*a190*/  BSYNC B1 ;  /* 0x0000000000017941 */ /* 0x000fea0003800000 */
.L_x_204:
        /* <DEDUP_REMOVED lines=12> */
.L_x_207:
[----:B------:R-:W-:Y:S05]  /*a260*/  BSYNC B1 ;  /* 0x0000000000017941 */ /* 0x000fea0003800000 */
.L_x_206:
        /* <DEDUP_REMOVED lines=12> */
.L_x_209:
[----:B------:R-:W-:Y:S05]  /*a330*/  BSYNC B1 ;  /* 0x0000000000017941 */ /* 0x000fea0003800000 */
.L_x_208:
        /* <DEDUP_REMOVED lines=12> */
.L_x_211:
[----:B------:R-:W-:Y:S05]  /*a400*/  BSYNC B1 ;  /* 0x0000000000017941 */ /* 0x000fea0003800000 */
.L_x_210:
        /* <DEDUP_REMOVED lines=12> */
.L_x_213:
[----:B------:R-:W-:Y:S05]  /*a4d0*/  BSYNC B1 ;  /* 0x0000000000017941 */ /* 0x000fea0003800000 */
.L_x_212:
        /* <DEDUP_REMOVED lines=12> */
.L_x_215:
[----:B------:R-:W-:Y:S05]  /*a5a0*/  BSYNC B1 ;  /* 0x0000000000017941 */ /* 0x000fea0003800000 */
.L_x_214:
        /* <DEDUP_REMOVED lines=12> */
.L_x_217:
[----:B------:R-:W-:Y:S05]  /*a670*/  BSYNC B1 ;  /* 0x0000000000017941 */ /* 0x000fea0003800000 */
.L_x_216:
        /* <DEDUP_REMOVED lines=12> */
.L_x_219:
[----:B------:R-:W-:Y:S05]  /*a740*/  BSYNC B1 ;  /* 0x0000000000017941 */ /* 0x000fea0003800000 */
.L_x_218:
        /* <DEDUP_REMOVED lines=12> */
.L_x_221:
[----:B------:R-:W-:Y:S05]  /*a810*/  BSYNC B1 ;  /* 0x0000000000017941 */ /* 0x000fea0003800000 */
.L_x_220:
        /* <DEDUP_REMOVED lines=12> */
.L_x_223:
[----:B------:R-:W-:Y:S05]  /*a8e0*/  BSYNC B1 ;  /* 0x0000000000017941 */ /* 0x000fea0003800000 */
.L_x_222:
        /* <DEDUP_REMOVED lines=12> */
.L_x_225:
[----:B------:R-:W-:Y:S05]  /*a9b0*/  BSYNC B1 ;  /* 0x0000000000017941 */ /* 0x000fea0003800000 */
.L_x_224:
        /* <DEDUP_REMOVED lines=12> */
.L_x_227:
[----:B------:R-:W-:Y:S05]  /*aa80*/  BSYNC B1 ;  /* 0x0000000000017941 */ /* 0x000fea0003800000 */
.L_x_226:
        /* <DEDUP_REMOVED lines=12> */
.L_x_229:
[----:B------:R-:W-:Y:S05]  /*ab50*/  BSYNC B1 ;  /* 0x0000000000017941 */ /* 0x000fea0003800000 */
.L_x_228:
        /* <DEDUP_REMOVED lines=12> */
.L_x_231:
[----:B------:R-:W-:Y:S05]  /*ac20*/  BSYNC B1 ;  /* 0x0000000000017941 */ /* 0x000fea0003800000 */
.L_x_230:
        /* <DEDUP_REMOVED lines=12> */
.L_x_233:
[----:B------:R-:W-:Y:S05]  /*acf0*/  BSYNC B1 ;  /* 0x0000000000017941 */ /* 0x000fea0003800000 */
.L_x_232:
        /* <DEDUP_REMOVED lines=12> */
.L_x_235:
[----:B------:R-:W-:Y:S05]  /*adc0*/  BSYNC B1 ;  /* 0x0000000000017941 */ /* 0x000fea0003800000 */
.L_x_234:
        /* <DEDUP_REMOVED lines=12> */
.L_x_237:
[----:B------:R-:W-:Y:S05]  /*ae90*/  BSYNC B1 ;  /* 0x0000000000017941 */ /* 0x000fea0003800000 */
.L_x_236:
[----:B-----5:R-:W-:Y:S01]  /*aea0*/  LOP3.LUT R2, R2, 0xff, RZ, 0xc0, !PT ;  /* 0x000000ff02027812 */ /* 0x020fe200078ec0ff */
[----:B------:R-:W-:Y:S01]  /*aeb0*/  BSSY B1, `(.L_x_238) ;  /* 0x000000b000017945 */ /* 0x000fe20003800000 */
[----:B------:R-:W-:Y:S02]  /*aec0*/  ISETP.LT.OR P4, PT, R34, 0xc1, !P1 ;  /* 0x000000c12200780c */ /* 0x000fe40004f81670 */
[----:B------:R-:W-:-:S05]  /*aed0*/  F2FP.F16.E4M3.UNPACK_B R2, R2 ;  /* 0x00000002ff02723e */ /* 0x000fca00020006ff */
[----:B------:R-:W-:-:S05]  /*aee0*/  HADD2.F32 R2, -RZ, R2.H0_H0 ;  /* 0x20000002ff027230 */ /* 0x000fca0000004100 */
[----:B0-----:R-:W-:-:S04]  /*aef0*/  FMUL R3, R2, UR26 ;  /* 0x0000001a02037c20 */ /* 0x001fc80008400000 */
[----:B------:R-:W-:Y:S01]  /*af00*/  FFMA R3, R0, UR25, R3 ;  /* 0x0000001900037c23 */ /* 0x000fe20008000003 */
[----:B------:R-:W-:-:S04]  /*af10*/  PRMT R0, RZ, 0x7610, R0 ;  /* 0x00007610ff007816 */ /* 0x000fc80000000000 */
[----:B------:R-:W-:-:S05]  /*af20*/  F2FP.SATFINITE.E4M3.F32.PACK_AB_MERGE_C R3, RZ, R3, RZ ;  /* 0x00000003ff03723e */ /* 0x000fca00048070ff */
[----:B------:R0:W-:Y:S01]  /*af30*/  @!P3 STG.E.U8 desc[UR22][R24.64+0xc1], R3 ;  /* 0x0000c1031800b986 */ /* 0x0001e2000c101116 */
[----:B------:R-:W-:Y:S05]  /*af40*/  @P4 BRA `(.L_x_239) ;  /* 0x0000000000044947 */ /* 0x000fea0003800000 */
[----:B------:R0:W5:Y:S02]  /*af50*/  LDG.E.U8 R0, desc[UR22][R30.64+0xc0] ;  /* 0x0000c0161e007981 */ /* 0x000164000c1e1100 */
.L_x_239:
[----:B------:R-:W-:Y:S05]  /*af60*/  BSYNC B1 ;  /* 0x0000000000017941 */ /* 0x000fea0003800000 */
.L_x_238:
[----:B------:R-:W2:Y:S01]  /*af70*/  LDL.LU R2, [R1] ;  /* 0x0000000001027983 */ /* 0x000ea20000300800 */
[----:B-----5:R-:W-:Y:S01]  /*af80*/  LOP3.LUT R0, R0, 0xff, RZ, 0xc0, !PT ;  /* 0x000000ff00007812 */ /* 0x020fe200078ec0ff */
[----:B------:R-:W-:Y:S01]  /*af90*/  BSSY B1, `(.L_x_240) ;  /* 0x000000b000017945 */ /* 0x000fe20003800000 */
[----:B------:R-:W-:Y:S02]  /*afa0*/  ISETP.LT.OR P3, PT, R34, 0xc2, !P1 ;  /* 0x000000c22200780c */ /* 0x000fe40004f61670 */
[----:B------:R-:W-:-:S05]  /*afb0*/  F2FP.F16.E4M3.UNPACK_B R0, R0 ;  /* 0x00000000ff00723e */ /* 0x000fca00020006ff */
[----:B------:R-:W-:-:S05]  /*afc0*/  HADD2.F32 R0, -RZ, R0.H0_H0 ;  /* 0x20000000ff007230 */ /* 0x000fca0000004100 */
[----:B------:R-:W-:-:S04]  /*afd0*/  FMUL R0, R0, UR26 ;  /* 0x0000001a00007c20 */ /* 0x000fc80008400000 */
[----:B--2---:R-:W-:-:S05]  /*afe0*/  FFMA R0, R2, UR25, R0 ;  /* 0x0000001902007c23 */ /* 0x004fca0008000000 */
[----:B0-----:R-:W-:Y:S02]  /*aff0*/  F2FP.SATFINITE.E4M3.F32.PACK_AB_MERGE_C R3, RZ, R0, RZ ;  /* 0x00000000ff03723e */ /* 0x001fe400048070ff */
[----:B------:R-:W-:-:S03]  /*b000*/  PRMT R0, RZ, 0x7610, R0 ;  /* 0x00007610ff007816 */ /* 0x000fc60000000000 */
[----:B------:R0:W-:Y:S01]  /*b010*/  @!P4 STG.E.U8 desc[UR22][R26.64+0xc0], R3 ;  /* 0x0000c0031a00c986 */ /* 0x0001e2000c101116 */
[----:B------:R-:W-:Y:S05]  /*b020*/  @P3 BRA `(.L_x_241) ;  /* 0x0000000000043947 */ /* 0x000fea0003800000 */
[----:B------:R2:W5:Y:S02]  /*b030*/  LDG.E.U8 R0, desc[UR22][R30.64+0xc1] ;  /* 0x0000c1161e007981 */ /* 0x000564000c1e1100 */
.L_x_241:
[----:B------:R-:W-:Y:S05]  /*b040*/  BSYNC B1 ;  /* 0x0000000000017941 */ /* 0x000fea0003800000 */
.L_x_240:
[----:B------:R-:W3:Y:S01]  /*b050*/  LDL.LU R2, [R1+0x4] ;  /* 0x0000040001027983 */ /* 0x000ee20000300800 */
[----:B-----5:R-:W-:Y:S01]  /*b060*/  LOP3.LUT R0, R0, 0xff, RZ, 0xc0, !PT ;  /* 0x000000ff00007812 */ /* 0x020fe200078ec0ff */
[----:B------:R-:W-:Y:S01]  /*b070*/  BSSY B1, `(.L_x_242) ;  /* 0x000000b000017945 */ /* 0x000fe20003800000 */
[----:B------:R-:W-:Y:S02]  /*b080*/  ISETP.LT.OR P4, PT, R34, 0xc9, !P0 ;  /* 0x000000c92200780c */ /* 0x000fe40004781670 */
[----:B------:R-:W-:-:S05]  /*b090*/  F2FP.F16.E4M3.UNPACK_B R0, R0 ;  /* 0x00000000ff00723e */ /* 0x000fca00020006ff */
[----:B------:R-:W-:-:S05]  /*b0a0*/  HADD2.F32 R0, -RZ, R0.H0_H0 ;  /* 0x20000000ff007230 */ /* 0x000fca0000004100 */
[----:B------:R-:W-:-:S04]  /*b0b0*/  FMUL R0, R0, UR26 ;  /* 0x0000001a00007c20 */ /* 0x000fc80008400000 */
[----:B---3--:R-:W-:-:S05]  /*b0c0*/  FFMA R0, R2, UR25, R0 ;  /* 0x0000001902007c23 */ /* 0x008fca0008000000 */
[----:B0-----:R-:W-:Y:S02]  /*b0d0*/  F2FP.SATFINITE.E4M3.F32.PACK_AB_MERGE_C R3, RZ, R0, RZ ;  /* 0x00000000ff03723e */ /* 0x001fe400048070ff */
[----:B------:R-:W-:-:S03]  /*b0e0*/  PRMT R0, RZ, 0x7610, R0 ;  /* 0x00007610ff007816 */ /* 0x000fc60000000000 */
[----:B------:R0:W-:Y:S01]  /*b0f0*/  @!P3 STG.E.U8 desc[UR22][R26.64+0xc1], R3 ;  /* 0x0000c1031a00b986 */ /* 0x0001e2000c101116 */
[----:B------:R-:W-:Y:S05]  /*b100*/  @P4 BRA `(.L_x_243) ;  /* 0x0000000000044947 */ /* 0x000fea0003800000 */
[----:B------:R3:W5:Y:S02]  /*b110*/  LDG.E.U8 R0, desc[UR22][R28.64+0xc8] ;  /* 0x0000c8161c007981 */ /* 0x000764000c1e1100 */
.L_x_243:
[----:B------:R-:W-:Y:S05]  /*b120*/  BSYNC B1 ;  /* 0x0000000000017941 */ /* 0x000fea0003800000 */
.L_x_242:
[----:B------:R-:W2:Y:S01]  /*b130*/  LDL.LU R2, [R1+0x8] ;  /* 0x0000080001027983 */ /* 0x000ea20000300800 */
        /* <DEDUP_REMOVED lines=12> */
.L_x_245:
[----:B------:R-:W-:Y:S05]  /*b200*/  BSYNC B1 ;  /* 0x0000000000017941 */ /* 0x000fea0003800000 */
.L_x_244:
        /* <DEDUP_REMOVED lines=13> */
.L_x_247:
[----:B------:R-:W-:Y:S05]  /*b2e0*/  BSYNC B1 ;  /* 0x0000000000017941 */ /* 0x000fea0003800000 */
.L_x_246:
        /* <DEDUP_REMOVED lines=13> */
.L_x_249:
[----:B------:R-:W-:Y:S05]  /*b3c0*/  BSYNC B1 ;  /* 0x0000000000017941 */ /* 0x000fea0003800000 */
.L_x_248:
        /* <DEDUP_REMOVED lines=13> */
.L_x_251:
[----:B------:R-:W-:Y:S05]  /*b4a0*/  BSYNC B1 ;  /* 0x0000000000017941 */ /* 0x000fea0003800000 */
.L_x_250:
        /* <DEDUP_REMOVED lines=13> */
.L_x_253:
[----:B------:R-:W-:Y:S05]  /*b580*/  BSYNC B1 ;  /* 0x0000000000017941 */ /* 0x000fea0003800000 */
.L_x_252:
        /* <DEDUP_REMOVED lines=13> */
.L_x_255:
[----:B------:R-:W-:Y:S05]  /*b660*/  BSYNC B1 ;  /* 0x0000000000017941 */ /* 0x000fea0003800000 */
.L_x_254:
        /* <DEDUP_REMOVED lines=13> */
.L_x_257:
[----:B------:R-:W-:Y:S05]  /*b740*/  BSYNC B1 ;  /* 0x0000000000017941 */ /* 0x000fea0003800000 */
.L_x_256:
        /* <DEDUP_REMOVED lines=13> */
.L_x_259:
[----:B------:R-:W-:Y:S05]  /*b820*/  BSYNC B1 ;  /* 0x0000000000017941 */ /* 0x000fea0003800000 */
.L_x_258:
        /* <DEDUP_REMOVED lines=13> */
.L_x_261:
[----:B------:R-:W-:Y:S05]  /*b900*/  BSYNC B1 ;  /* 0x0000000000017941 */ /* 0x000fea0003800000 */
.L_x_260:
        /* <DEDUP_REMOVED lines=13> */
.L_x_263:
[----:B------:R-:W-:Y:S05]  /*b9e0*/  BSYNC B1 ;  /* 0x0000000000017941 */ /* 0x000fea0003800000 */
.L_x_262:
        /* <DEDUP_REMOVED lines=13> */
.L_x_265:
[----:B------:R-:W-:Y:S05]  /*bac0*/  BSYNC B1 ;  /* 0x0000000000017941 */ /* 0x000fea0003800000 */
.L_x_264:
        /* <DEDUP_REMOVED lines=13> */
.L_x_267:
[----:B------:R-:W-:Y:S05]  /*bba0*/  BSYNC B1 ;  /* 0x0000000000017941 */ /* 0x000fea0003800000 */
.L_x_266:
        /* <DEDUP_REMOVED lines=13> */
.L_x_269:
[----:B------:R-:W-:Y:S05]  /*bc80*/  BSYNC B1 ;  /* 0x0000000000017941 */ /* 0x000fea0003800000 */
.L_x_268:
        /* <DEDUP_REMOVED lines=13> */
.L_x_271:
[----:B------:R-:W-:Y:S05]  /*bd60*/  BSYNC B1 ;  /* 0x0000000000017941 */ /* 0x000fea0003800000 */
.L_x_270:
        /* <DEDUP_REMOVED lines=13> */
.L_x_273:
[----:B------:R-:W-:Y:S05]  /*be40*/  BSYNC B1 ;  /* 0x0000000000017941 */ /* 0x000fea0003800000 */
.L_x_272:
        /* <DEDUP_REMOVED lines=13> */
.L_x_275:
[----:B------:R-:W-:Y:S05]  /*bf20*/  BSYNC B1 ;  /* 0x0000000000017941 */ /* 0x000fea0003800000 */
.L_x_274:
        /* <DEDUP_REMOVED lines=13> */
.L_x_277:
[----:B------:R-:W-:Y:S05]  /*c000*/  BSYNC B1 ;  /* 0x0000000000017941 */ /* 0x000fea0003800000 */
.L_x_276:
        /* <DEDUP_REMOVED lines=13> */
.L_x_279:
[----:B------:R-:W-:Y:S05]  /*c0e0*/  BSYNC B1 ;  /* 0x0000000000017941 */ /* 0x000fea0003800000 */
.L_x_278:
        /* <DEDUP_REMOVED lines=13> */
.L_x_281:
[----:B------:R-:W-:Y:S05]  /*c1c0*/  BSYNC B1 ;  /* 0x0000000000017941 */ /* 0x000fea0003800000 */
.L_x_280:
        /* <DEDUP_REMOVED lines=13> */
.L_x_283:
[----:B------:R-:W-:Y:S05]  /*c2a0*/  BSYNC B1 ;  /* 0x0000000000017941 */ /* 0x000fea0003800000 */
.L_x_282:
        /* <DEDUP_REMOVED lines=13> */
.L_x_285:
[----:B------:R-:W-:Y:S05]  /*c380*/  BSYNC B1 ;  /* 0x0000000000017941 */ /* 0x000fea0003800000 */
.L_x_284:
        /* <DEDUP_REMOVED lines=13> */
.L_x_287:
[----:B------:R-:W-:Y:S05]  /*c460*/  BSYNC B1 ;  /* 0x0000000000017941 */ /* 0x000fea0003800000 */
.L_x_286:
        /* <DEDUP_REMOVED lines=13> */
.L_x_289:
[----:B------:R-:W-:Y:S05]  /*c540*/  BSYNC B1 ;  /* 0x0000000000017941 */ /* 0x000fea0003800000 */
.L_x_288:
        /* <DEDUP_REMOVED lines=13> */
.L_x_291:
[----:B------:R-:W-:Y:S05]  /*c620*/  BSYNC B1 ;  /* 0x0000000000017941 */ /* 0x000fea0003800000 */
.L_x_290:
        /* <DEDUP_REMOVED lines=13> */
.L_x_293:
[----:B------:R-:W-:Y:S05]  /*c700*/  BSYNC B1 ;  /* 0x0000000000017941 */ /* 0x000fea0003800000 */
.L_x_292:
        /* <DEDUP_REMOVED lines=13> */
.L_x_295:
[----:B------:R-:W-:Y:S05]  /*c7e0*/  BSYNC B1 ;  /* 0x0000000000017941 */ /* 0x000fea0003800000 */
.L_x_294:
        /* <DEDUP_REMOVED lines=13> */
.L_x_297:
[----:B------:R-:W-:Y:S05]  /*c8c0*/  BSYNC B1 ;  /* 0x0000000000017941 */ /* 0x000fea0003800000 */
.L_x_296:
[----:B------:R-:W-:Y:S05]  /*c8d0*/  @P1 BRA `(.L_x_298) ;  /* 0x0000002000a41947 */ /* 0x000fea0003800000 */
[----:B------:R-:W2:Y:S01]  /*c8e0*/  LDL.LU R2, [R1+0x74] ;  /* 0x0000740001027983 */ /* 0x000ea20000300800 */
[----:B-----5:R-:W-:-:S04]  /*c8f0*/  LOP3.LUT R0, R0, 0xff, RZ, 0xc0, !PT ;  /* 0x000000ff00007812 */ /* 0x020fc800078ec0ff */
[----:B------:R-:W-:-:S05]  /*c900*/  F2FP.F16.E4M3.UNPACK_B R0, R0 ;  /* 0x00000000ff00723e */ /* 0x000fca00020006ff */
[----:B------:R-:W-:-:S05]  /*c910*/  HADD2.F32 R0, -RZ, R0.H0_H0 ;  /* 0x20000000ff007230 */ /* 0x000fca0000004100 */
[----:B------:R-:W-:-:S04]  /*c920*/  FMUL R0, R0, UR26 ;  /* 0x0000001a00007c20 */ /* 0x000fc80008400000 */
[----:B--2---:R-:W-:-:S05]  /*c930*/  FFMA R0, R2, UR25, R0 ;  /* 0x0000001902007c23 */ /* 0x004fca0008000000 */
[----:B0-----:R-:W-:-:S05]  /*c940*/  F2FP.SATFINITE.E4M3.F32.PACK_AB_MERGE_C R3, RZ, R0, RZ ;  /* 0x00000000ff03723e */ /* 0x001fca00048070ff */
[----:B------:R0:W-:Y:S01]  /*c950*/  STG.E.U8 desc[UR22][R26.64+0xf9], R3 ;  /* 0x0000f9031a007986 */ /* 0x0001e2000c101116 */
[----:B------:R-:W-:Y:S05]  /*c960*/  BRA `(.L_x_298) ;  /* 0x0000002000807947 */ /* 0x000fea0003800000 */
.L_x_41:
[C---:B------:R-:W-:Y:S01]  /*c970*/  ISETP.GE.AND P1, PT, R39.reuse, 0x1, PT ;  /* 0x000000012700780c */ /* 0x040fe20003f26270 */
[----:B------:R-:W-:Y:S01]  /*c980*/  FMUL R226, R226, UR25 ;  /* 0x00000019e2e27c20 */ /* 0x000fe20008400000 */
[----:B------:R-:W2:Y:S01]  /*c990*/  LDL.LU R227, [R1+0x10] ;  /* 0x0000100001e37983 */ /* 0x000ea20000300800 */
[----:B------:R-:W-:Y:S01]  /*c9a0*/  ISETP.GE.AND P0, PT, R39, 0x9, PT ;  /* 0x000000092700780c */ /* 0x000fe20003f06270 */
[----:B------:R-:W-:Y:S01]  /*c9b0*/  FMUL R225, R225, UR25 ;  /* 0x00000019e1e17c20 */ /* 0x000fe20008400000 */
[C---:B------:R-:W-:Y:S02]  /*c9c0*/  ISETP.LT.OR P4, PT, R34.reuse, 0x1, !P1 ;  /* 0x000000012200780c */ /* 0x040fe40004f81670 */
[C---:B------:R-:W-:Y:S02]  /*c9d0*/  ISETP.LT.OR P5, PT, R34.reuse, 0x2, !P1 ;  /* 0x000000022200780c */ /* 0x040fe40004fa1670 */
[----:B------:R-:W-:Y:S02]  /*c9e0*/  F2FP.SATFINITE.E4M3.F32.PACK_AB_MERGE_C R29, RZ, R226, RZ ;  /* 0x000000e2ff1d723e */ /* 0x000fe400048070ff */
[----:B------:R-:W-:Y:S01]  /*c9f0*/  ISETP.LT.OR P3, PT, R34, 0x1, !P0 ;  /* 0x000000012200780c */ /* 0x000fe20004761670 */
[----:B------:R-:W-:Y:S01]  /*ca00*/  FMUL R224, R224, UR25 ;  /* 0x00000019e0e07c20 */ /* 0x000fe20008400000 */
[----:B------:R-:W-:Y:S01]  /*ca10*/  ISETP.LT.OR P6, PT, R34, 0xa, !P1 ;  /* 0x0000000a2200780c */ /* 0x000fe20004fc1670 */
[----:B------:R-:W-:Y:S01]  /*ca20*/  FMUL R223, R223, UR25 ;  /* 0x00000019dfdf7c20 */ /* 0x000fe20008400000 */
[----:B------:R-:W-:Y:S01]  /*ca30*/  F2FP.SATFINITE.E4M3.F32.PACK_AB_MERGE_C R225, RZ, R225, RZ ;  /* 0x000000e1ffe1723e */ /* 0x000fe200048070ff */
[----:B------:R-:W-:Y:S01]  /*ca40*/  FMUL R221, R221, UR25 ;  /* 0x00000019dddd7c20 */ /* 0x000fe20008400000 */
[----:B------:R-:W-:Y:S01]  /*ca50*/  FMUL R222, R222, UR25 ;  /* 0x00000019dede7c20 */ /* 0x000fe20008400000 */
[----:B------:R0:W-:Y:S01]  /*ca60*/  @!P4 STG.E.U8 desc[UR22][R24.64], R29 ;  /* 0x0000001d1800c986 */ /* 0x0001e2000c101116 */
[----:B------:R-:W-:-:S02]  /*ca70*/  ISETP.LT.OR P4, PT, R34, 0x2, !P0 ;  /* 0x000000022200780c */ /* 0x000fc40004781670 */
[----:B------:R-:W-:Y:S01]  /*ca80*/  F2FP.SATFINITE.E4M3.F32.PACK_AB_MERGE_C R31, RZ, R224, RZ ;  /* 0x000000e0ff1f723e */ /* 0x000fe200048070ff */
[----:B------:R3:W-:Y:S01]  /*ca90*/  @!P5 STG.E.U8 desc[UR22][R24.64+0x1], R225 ;  /* 0x000001e11800d986 */ /* 0x0007e2000c101116 */
[----:B------:R-:W-:Y:S02]  /*caa0*/  ISETP.LT.OR P5, PT, R34, 0x9, !P1 ;  /* 0x000000092200780c */ /* 0x000fe40004fa1670 */
[----:B------:R-:W-:Y:S01]  /*cab0*/  F2FP.SATFINITE.E4M3.F32.PACK_AB_MERGE_C R223, RZ, R223, RZ ;  /* 0x000000dfffdf723e */ /* 0x000fe200048070ff */
[----:B------:R-:W-:Y:S01]  /*cac0*/  FMUL R220, R220, UR25 ;  /* 0x00000019dcdc7c20 */ /* 0x000fe20008400000 */
[----:B------:R-:W-:Y:S01]  /*cad0*/  F2FP.SATFINITE.E4M3.F32.PACK_AB_MERGE_C R221, RZ, R221, RZ ;  /* 0x000000ddffdd723e */ /* 0x000fe200048070ff */
[----:B------:R-:W-:Y:S01]  /*cae0*/  @!P3 STG.E.U8 desc[UR22][R26.64], R31 ;  /* 0x0000001f1a00b986 */ /* 0x000fe2000c101116 */
[----:B------:R-:W-:-:S03]  /*caf0*/  ISETP.LT.OR P3, PT, R34, 0x9, !P0 ;  /* 0x000000092200780c */ /* 0x000fc60004761670 */
[----:B------:R-:W-:Y:S01]  /*cb00*/  @!P4 STG.E.U8 desc[UR22][R26.64+0x1], R223 ;  /* 0x000001df1a00c986 */ /* 0x000fe2000c101116 */
[----:B------:R-:W-:-:S03]  /*cb10*/  ISETP.LT.OR P4, PT, R34, 0xa, !P0 ;  /* 0x0000000a2200780c */ /* 0x000fc60004781670 */
[----:B------:R-:W-:Y:S01]  /*cb20*/  @!P6 STG.E.U8 desc[UR22][R24.64+0x9], R221 ;  /* 0x000009dd1800e986 */ /* 0x000fe2000c101116 */
[C---:B------:R-:W-:Y:S01]  /*cb30*/  ISETP.LT.OR P6, PT, R34.reuse, 0x12, !P1 ;  /* 0x000000122200780c */ /* 0x040fe20004fc1670 */
[----:B------:R-:W-:Y:S01]  /*cb40*/  FMUL R219, R219, UR25 ;  /* 0x00000019dbdb7c20 */ /* 0x000fe20008400000 */
[----:B0-----:R-:W-:Y:S01]  /*cb50*/  F2FP.SATFINITE.E4M3.F32.PACK_AB_MERGE_C R29, RZ, R222, RZ ;  /* 0x000000deff1d723e */ /* 0x001fe200048070ff */
[----:B------:R-:W-:Y:S01]  /*cb60*/  FMUL R217, R217, UR25 ;  /* 0x00000019d9d97c20 */ /* 0x000fe20008400000 */
[----:B------:R-:W4:Y:S01]  /*cb70*/  LDL.LU R226, [R1+0xc] ;  /* 0x00000c0001e27983 */ /* 0x000f220000300800 */
[----:B------:R-:W-:Y:S02]  /*cb80*/  F2FP.SATFINITE.E4M3.F32.PACK_AB_MERGE_C R33, RZ, R220, RZ ;  /* 0x000000dcff21723e */ /* 0x000fe400048070ff */
[----:B------:R-:W-:Y:S01]  /*cb90*/  F2FP.SATFINITE.E4M3.F32.PACK_AB_MERGE_C R219, RZ, R219, RZ ;  /* 0x000000dbffdb723e */ /* 0x000fe200048070ff */
[----:B------:R0:W-:Y:S01]  /*cba0*/  @!P5 STG.E.U8 desc[UR22][R24.64+0x8], R29 ;  /* 0x0000081d1800d986 */ /* 0x0001e2000c101116 */
[----:B------:R-:W-:-:S02]  /*cbb0*/  ISETP.LT.OR P5, PT, R34, 0x11, !P1 ;  /* 0x000000112200780c */ /* 0x000fc40004fa1670 */
[----:B------:R-:W-:Y:S01]  /*cbc0*/  F2FP.SATFINITE.E4M3.F32.PACK_AB_MERGE_C R217, RZ, R217, RZ ;  /* 0x000000d9ffd9723e */ /* 0x000fe200048070ff */
[----:B---3--:R-:W3:Y:S01]  /*cbd0*/  LDL.LU R225, [R1+0x8] ;  /* 0x0000080001e17983 */ /* 0x008ee20000300800 */
[----:B------:R-:W-:-:S03]  /*cbe0*/  FMUL R218, R218, UR25 ;  /* 0x00000019dada7c20 */ /* 0x000fc60008400000 */
[----:B------:R-:W4:Y:S04]  /*cbf0*/  LDL.LU R224, [R1+0x4] ;  /* 0x0000040001e07983 */ /* 0x000f280000300800 */
[----:B------:R-:W3:Y:S01]  /*cc00*/  LDL.LU R222, [R1] ;  /* 0x0000000001de7983 */ /* 0x000ee20000300800 */
[----:B0-----:R-:W-:Y:S01]  /*cc10*/  F2FP.SATFINITE.E4M3.F32.PACK_AB_MERGE_C R29, RZ, R218, RZ ;  /* 0x000000daff1d723e */ /* 0x001fe200048070ff */
[----:B------:R-:W-:Y:S01]  /*cc20*/  FMUL R216, R216, UR25 ;  /* 0x00000019d8d87c20 */ /* 0x000fe20008400000 */
[----:B------:R-:W-:Y:S01]  /*cc30*/  FMUL R215, R215, UR25 ;  /* 0x00000019d7d77c20 */ /* 0x000fe20008400000 */
[----:B------:R0:W-:Y:S01]  /*cc40*/  @!P3 STG.E.U8 desc[UR22][R26.64+0x8], R33 ;  /* 0x000008211a00b986 */ /* 0x0001e2000c101116 */
[C---:B------:R-:W-:Y:S01]  /*cc50*/  ISETP.LT.OR P3, PT, R34.reuse, 0x11, !P0 ;  /* 0x000000112200780c */ /* 0x040fe20004761670 */
[----:B------:R-:W-:Y:S01]  /*cc60*/  FMUL R213, R213, UR25 ;  /* 0x00000019d5d57c20 */ /* 0x000fe20008400000 */
[----:B------:R-:W-:Y:S01]  /*cc70*/  F2FP.SATFINITE.E4M3.F32.PACK_AB_MERGE_C R31, RZ, R216, RZ ;  /* 0x000000d8ff1f723e */ /* 0x000fe200048070ff */
[----:B------:R-:W-:Y:S01]  /*cc80*/  @!P4 STG.E.U8 desc[UR22][R26.64+0x9], R219 ;  /* 0x000009db1a00c986 */ /* 0x000fe2000c101116 */
[----:B------:R-:W-:Y:S01]  /*cc90*/  ISETP.LT.OR P4, PT, R34, 0x12, !P0 ;  /* 0x000000122200780c */ /* 0x000fe20004781670 */
[----:B------:R-:W-:Y:S01]  /*cca0*/  FMUL R214, R214, UR25 ;  /* 0x00000019d6d67c20 */ /* 0x000fe20008400000 */
[----:B------:R-:W-:Y:S01]  /*ccb0*/  F2FP.SATFINITE.E4M3.F32.PACK_AB_MERGE_C R215, RZ, R215, RZ ;  /* 0x000000d7ffd7723e */ /* 0x000fe200048070ff */
[----:B------:R-:W-:Y:S01]  /*ccc0*/  @!P6 STG.E.U8 desc[UR22][R24.64+0x11], R217 ;  /* 0x000011d91800e986 */ /* 0x000fe2000c101116 */
[----:B------:R-:W-:Y:S01]  /*ccd0*/  ISETP.LT.OR P6, PT, R34, 0x1a, !P1 ;  /* 0x0000001a2200780c */ /* 0x000fe20004fc1670 */
[----:B------:R-:W-:Y:S01]  /*cce0*/  FMUL R212, R212, UR25 ;  /* 0x00000019d4d47c20 */ /* 0x000fe20008400000 */
[----:B------:R-:W-:Y:S01]  /*ccf0*/  F2FP.SATFINITE.E4M3.F32.PACK_AB_MERGE_C R213, RZ, R213, RZ ;  /* 0x000000d5ffd5723e */ /* 0x000fe200048070ff */
[----:B------:R1:W-:Y:S01]  /*cd00*/  @!P5 STG.E.U8 desc[UR22][R24.64+0x10], R29 ;  /* 0x0000101d1800d986 */ /* 0x0003e2000c101116 */
[C---:B------:R-:W-:Y:S01]  /*cd10*/  ISETP.LT.OR P5, PT, R34.reuse, 0x19, !P1 ;  /* 0x000000192200780c */ /* 0x040fe20004fa1670 */
[----:B------:R-:W-:Y:S01]  /*cd20*/  FMUL R211, R211, UR25 ;  /* 0x00000019d3d37c20 */ /* 0x000fe20008400000 */
[----:B------:R-:W-:Y:S01]  /*cd30*/  FMUL R209, R209, UR25 ;  /* 0x00000019d1d17c20 */ /* 0x000fe20008400000 */
[----:B------:R1:W-:Y:S01]  /*cd40*/  @!P3 STG.E.U8 desc[UR22][R26.64+0x10], R31 ;  /* 0x0000101f1a00b986 */ /* 0x0003e2000c101116 */
[----:B------:R-:W-:Y:S01]  /*cd50*/  ISETP.LT.OR P3, PT, R34, 0x19, !P0 ;  /* 0x000000192200780c */ /* 0x000fe20004761670 */
[----:B------:R-:W-:Y:S01]  /*cd60*/  FMUL R210, R210, UR25 ;  /* 0x00000019d2d27c20 */ /* 0x000fe20008400000 */
[----:B0-----:R-:W-:Y:S01]  /*cd70*/  F2FP.SATFINITE.E4M3.F32.PACK_AB_MERGE_C R33, RZ, R212, RZ ;  /* 0x000000d4ff21723e */ /* 0x001fe200048070ff */
[----:B------:R-:W-:Y:S01]  /*cd80*/  @!P4 STG.E.U8 desc[UR22][R26.64+0x11], R215 ;  /* 0x000011d71a00c986 */ /* 0x000fe2000c101116 */
[----:B------:R-:W-:Y:S01]  /*cd90*/  ISETP.LT.OR P4, PT, R34, 0x1a, !P0 ;  /* 0x0000001a2200780c */ /* 0x000fe20004781670 */
[----:B------:R-:W-:Y:S01]  /*cda0*/  FMUL R208, R208, UR25 ;  /* 0x00000019d0d07c20 */ /* 0x000fe20008400000 */
[----:B------:R-:W-:Y:S01]  /*cdb0*/  F2FP.SATFINITE.E4M3.F32.PACK_AB_MERGE_C R211, RZ, R211, RZ ;  /* 0x000000d3ffd3723e */ /* 0x000fe200048070ff */
[----:B------:R-:W-:Y:S01]  /*cdc0*/  @!P6 STG.E.U8 desc[UR22][R24.64+0x19], R213 ;  /* 0x000019d51800e986 */ /* 0x000fe2000c101116 */
[----:B------:R-:W-:Y:S01]  /*cdd0*/  ISETP.LT.OR P6, PT, R34, 0x22, !P1 ;  /* 0x000000222200780c */ /* 0x000fe20004fc1670 */
[----:B------:R-:W-:Y:S01]  /*cde0*/  FMUL R207, R207, UR25 ;  /* 0x00000019cfcf7c20 */ /* 0x000fe20008400000 */
[----:B-1----:R-:W-:Y:S01]  /*cdf0*/  F2FP.SATFINITE.E4M3.F32.PACK_AB_MERGE_C R29, RZ, R214, RZ ;  /* 0x000000d6ff1d723e */ /* 0x002fe200048070ff */
[----:B------:R-:W-:Y:S01]  /*ce00*/  FMUL R205, R205, UR25 ;  /* 0x00000019cdcd7c20 */ /* 0x000fe20008400000 */
[----:B------:R-:W-:Y:S01]  /*ce10*/  F2FP.SATFINITE.E4M3.F32.PACK_AB_MERGE_C R209, RZ, R209, RZ ;  /* 0x000000d1ffd1723e */ /* 0x000fe200048070ff */
[----:B------:R-:W-:Y:S01]  /*ce20*/  FMUL R206, R206, UR25 ;  /* 0x00000019cece7c20 */ /* 0x000fe20008400000 */
[----:B------:R-:W-:Y:S01]  /*ce30*/  F2FP.SATFINITE.E4M3.F32.PACK_AB_MERGE_C R31, RZ, R208, RZ ;  /* 0x000000d0ff1f723e */ /* 0x000fe200048070ff */
[----:B------:R0:W-:Y:S01]  /*ce40*/  @!P5 STG.E.U8 desc[UR22][R24.64+0x18], R29 ;  /* 0x0000181d1800d986 */ /* 0x0001e2000c101116 */
[----:B------:R-:W-:Y:S01]  /*ce50*/  ISETP.LT.OR P5, PT, R34, 0x21, !P1 ;  /* 0x000000212200780c */ /* 0x000fe20004fa1670 */
[----:B------:R-:W-:Y:S01]  /*ce60*/  FMUL R204, R204, UR25 ;  /* 0x00000019cccc7c20 */ /* 0x000fe20008400000 */
[----:B------:R-:W-:Y:S01]  /*ce70*/  F2FP.SATFINITE.E4M3.F32.PACK_AB_MERGE_C R207, RZ, R207, RZ ;  /* 0x000000cfffcf723e */ /* 0x000fe200048070ff */
[----:B------:R1:W-:Y:S01]  /*ce80*/  @!P3 STG.E.U8 desc[UR22][R26.64+0x18], R33 ;  /* 0x000018211a00b986 */ /* 0x0003e2000c101116 */
[C---:B------:R-:W-:Y:S01]  /*ce90*/  ISETP.LT.OR P3, PT, R34.reuse, 0x21, !P0 ;  /* 0x000000212200780c */ /* 0x040fe20004761670 */
[----:B------:R-:W-:Y:S01]  /*cea0*/  FMUL R203, R203, UR25 ;  /* 0x00000019cbcb7c20 */ /* 0x000fe20008400000 */
[----:B------:R-:W-:Y:S01]  /*ceb0*/  F2FP.SATFINITE.E4M3.F32.PACK_AB_MERGE_C R205, RZ, R205, RZ ;  /* 0x000000cdffcd723e */ /* 0x000fe200048070ff */
[----:B------:R-:W-:Y:S01]  /*cec0*/  @!P4 STG.E.U8 desc[UR22][R26.64+0x19], R211 ;  /* 0x000019d31a00c986 */ /* 0x000fe2000c101116 */
[C---:B------:R-:W-:Y:S01]  /*ced0*/  ISETP.LT.OR P4, PT, R34.reuse, 0x22, !P0 ;  /* 0x000000222200780c */ /* 0x040fe20004781670 */
[----:B------:R-:W-:Y:S01]  /*cee0*/  FMUL R201, R201, UR25 ;  /* 0x00000019c9c97c20 */ /* 0x000fe20008400000 */
[----:B------:R-:W-:Y:S01]  /*cef0*/  F2FP.SATFINITE.E4M3.F32.PACK_AB_MERGE_C R203, RZ, R203, RZ ;  /* 0x000000cbffcb723e */ /* 0x000fe200048070ff */
[----:B------:R-:W-:Y:S01]  /*cf00*/  @!P6 STG.E.U8 desc[UR22][R24.64+0x21], R209 ;  /* 0x000021d11800e986 */ /* 0x000fe2000c101116 */
[----:B------:R-:W-:Y:S01]  /*cf10*/  ISETP.LT.OR P6, PT, R34, 0x2a, !P1 ;  /* 0x0000002a2200780c */ /* 0x000fe20004fc1670 */
[----:B------:R-:W-:Y:S01]  /*cf20*/  FMUL R202, R202, UR25 ;  /* 0x00000019caca7c20 */ /* 0x000fe20008400000 */
[----:B0-----:R-:W-:Y:S01]  /*cf30*/  F2FP.SATFINITE.E4M3.F32.PACK_AB_MERGE_C R29, RZ, R210, RZ ;  /* 0x000000d2ff1d723e */ /* 0x001fe200048070ff */
[----:B------:R-:W-:Y:S01]  /*cf40*/  FMUL R200, R200, UR25 ;  /* 0x00000019c8c87c20 */ /* 0x000fe20008400000 */
[----:B-1----:R-:W-:Y:S01]  /*cf50*/  F2FP.SATFINITE.E4M3.F32.PACK_AB_MERGE_C R33, RZ, R204, RZ ;  /* 0x000000ccff21723e */ /* 0x002fe200048070ff */
[----:B------:R-:W-:Y:S01]  /*cf60*/  FMUL R199, R199, UR25 ;  /* 0x00000019c7c77c20 */ /* 0x000fe20008400000 */
[----:B------:R-:W-:Y:S01]  /*cf70*/  F2FP.SATFINITE.E4M3.F32.PACK_AB_MERGE_C R201, RZ, R201, RZ ;  /* 0x000000c9ffc9723e */ /* 0x000fe200048070ff */
[----:B------:R0:W-:Y:S01]  /*cf80*/  @!P5 STG.E.U8 desc[UR22][R24.64+0x20], R29 ;  /* 0x0000201d1800d986 */ /* 0x0001e2000c101116 */
[C---:B------:R-:W-:Y:S01]  /*cf90*/  ISETP.LT.OR P5, PT, R34.reuse, 0x29, !P1 ;  /* 0x000000292200780c */ /* 0x040fe20004fa1670 */
[----:B------:R-:W-:Y:S01]  /*cfa0*/  FMUL R197, R197, UR25 ;  /* 0x00000019c5c57c20 */ /* 0x000fe20008400000 */
[----:B------:R-:W-:Y:S01]  /*cfb0*/  F2FP.SATFINITE.E4M3.F32.PACK_AB_MERGE_C R199, RZ, R199, RZ ;  /* 0x000000c7ffc7723e */ /* 0x000fe200048070ff */
[----:B------:R1:W-:Y:S01]  /*cfc0*/  @!P3 STG.E.U8 desc[UR22][R26.64+0x20], R31 ;  /* 0x0000201f1a00b986 */ /* 0x0003e2000c101116 */
[----:B------:R-:W-:Y:S01]  /*cfd0*/  ISETP.LT.OR P3, PT, R34, 0x29, !P0 ;  /* 0x000000292200780c */ /* 0x000fe20004761670 */
[----:B------:R-:W-:Y:S01]  /*cfe0*/  FMUL R198, R198, UR25 ;  /* 0x00000019c6c67c20 */ /* 0x000fe20008400000 */
[----:B------:R-:W-:Y:S01]  /*cff0*/  F2FP.SATFINITE.E4M3.F32.PACK_AB_MERGE_C R197, RZ, R197, RZ ;  /* 0x000000c5ffc5723e */ /* 0x000fe200048070ff */
[----:B------:R-:W-:Y:S01]  /*d000*/  @!P4 STG.E.U8 desc[UR22][R26.64+0x21], R207 ;  /* 0x000021cf1a00c986 */ /* 0x000fe2000c101116 */
[----:B------:R-:W-:Y:S01]  /*d010*/  ISETP.LT.OR P4, PT, R34, 0x2a, !P0 ;  /* 0x0000002a2200780c */ /* 0x000fe20004781670 */
[----:B------:R-:W-:Y:S01]  /*d020*/  FMUL R196, R196, UR25 ;  /* 0x00000019c4c47c20 */ /* 0x000fe20008400000 */
[----:B------:R-:W-:Y:S01]  /*d030*/  FMUL R195, R195, UR25 ;  /* 0x00000019c3c37c20 */ /* 0x000fe20008400000 */
        /* <DEDUP_REMOVED lines=27> */
[----:B------:R-:W-:Y:S01]  /*d1f0*/  FMUL R186, R186, UR25 ;  /* 0x00000019baba7c20 */ /* 0x000fe20008400000 */
        /* <DEDUP_REMOVED lines=154> */
[----:B-----5:R-:W-:Y:S01]  /*dba0*/  FMUL R5, R5, UR25 ;  /* 0x0000001905057c20 */ /* 0x020fe20008400000 */
[----:B0-----:R-:W-:Y:S01]  /*dbb0*/  F2FP.SATFINITE.E4M3.F32.PACK_AB_MERGE_C R29, RZ, R170, RZ ;  /* 0x000000aaff1d723e */ /* 0x001fe200048070ff */
[----:B------:R-:W-:Y:S01]  /*dbc0*/  FMUL R0, R0, UR25 ;  /* 0x0000001900007c20 */ /* 0x000fe20008400000 */
[----:B-1----:R-:W-:Y:S01]  /*dbd0*/  F2FP.SATFINITE.E4M3.F32.PACK_AB_MERGE_C R33, RZ, R164, RZ ;  /* 0x000000a4ff21723e */ /* 0x002fe200048070ff */
[----:B------:R-:W-:Y:S01]  /*dbe0*/  FMUL R6, R6, UR25 ;  /* 0x0000001906067c20 */ /* 0x000fe20008400000 */
[----:B------:R-:W-:Y:S01]  /*dbf0*/  F2FP.SATFINITE.E4M3.F32.PACK_AB_MERGE_C R7, RZ, R7, RZ ;  /* 0x00000007ff07723e */ /* 0x000fe200048070ff */
[----:B------:R0:W-:Y:S01]  /*dc00*/  @!P5 STG.E.U8 desc[UR22][R24.64+0x70], R29 ;  /* 0x0000701d1800d986 */ /* 0x0001e2000c101116 */
[----:B------:R-:W-:Y:S01]  /*dc10*/  ISETP.LT.OR P5, PT, R34, 0x79, !P1 ;  /* 0x000000792200780c */ /* 0x000fe20004fa1670 */
[----:B------:R-:W-:Y:S01]  /*dc20*/  FMUL R2, R2, UR25 ;  /* 0x0000001902027c20 */ /* 0x000fe20008400000 */
[----:B------:R-:W-:Y:S01]  /*dc30*/  F2FP.SATFINITE.E4M3.F32.PACK_AB_MERGE_C R5, RZ, R5, RZ ;  /* 0x00000005ff05723e */ /* 0x000fe200048070ff */
[----:B------:R1:W-:Y:S01]  /*dc40*/  @!P3 STG.E.U8 desc[UR22][R26.64+0x70], R31 ;  /* 0x0000701f1a00b986 */ /* 0x0003e2000c101116 */
[----:B------:R-:W-:Y:S01]  /*dc50*/  ISETP.LT.OR P3, PT, R34, 0x79, !P0 ;  /* 0x000000792200780c */ /* 0x000fe20004761670 */
[----:B------:R-:W-:Y:S01]  /*dc60*/  FMUL R3, R3, UR25 ;  /* 0x0000001903037c20 */ /* 0x000fe20008400000 */
[----:B------:R-:W-:Y:S01]  /*dc70*/  FMUL R4, R4, UR25 ;  /* 0x0000001904047c20 */ /* 0x000fe20008400000 */
[----:B------:R-:W-:Y:S01]  /*dc80*/  @!P4 STG.E.U8 desc[UR22][R26.64+0x71], R167 ;  /* 0x000071a71a00c986 */ /* 0x000fe2000c101116 */
[----:B------:R-:W-:-:S03]  /*dc90*/  ISETP.LT.OR P4, PT, R34, 0x7a, !P0 ;  /* 0x0000007a2200780c */ /* 0x000fc60004781670 */
[----:B------:R-:W-:Y:S01]  /*dca0*/  @!P6 STG.E.U8 desc[UR22][R24.64+0x79], R165 ;  /* 0x000079a51800e986 */ /* 0x000fe2000c101116 */
[----:B------:R-:W-:Y:S02]  /*dcb0*/  ISETP.LT.OR P6, PT, R34, 0x82, !P1 ;  /* 0x000000822200780c */ /* 0x000fe40004fc1670 */
[----:B0-----:R-:W-:Y:S01]  /*dcc0*/  F2FP.SATFINITE.E4M3.F32.PACK_AB_MERGE_C R29, RZ, R166, RZ ;  /* 0x000000a6ff1d723e */ /* 0x001fe200048070ff */
[----:B------:R-:W4:Y:S01]  /*dcd0*/  LDL.LU R220, [R1+0x14] ;  /* 0x0000140001dc7983 */ /* 0x000f220000300800 */
[----:B-1----:R-:W-:-:S03]  /*dce0*/  F2FP.SATFINITE.E4M3.F32.PACK_AB_MERGE_C R31, RZ, R160, RZ ;  /* 0x000000a0ff1f723e */ /* 0x002fc600048070ff */
[----:B------:R0:W-:Y:S01]  /*dcf0*/  @!P5 STG.E.U8 desc[UR22][R24.64+0x78], R29 ;  /* 0x0000781d1800d986 */ /* 0x0001e2000c101116 */
[----:B------:R-:W-:-:S03]  /*dd00*/  ISETP.LT.OR P5, PT, R34, 0x81, !P1 ;  /* 0x000000812200780c */ /* 0x000fc60004fa1670 */
[----:B------:R1:W-:Y:S01]  /*dd10*/  @!P3 STG.E.U8 desc[UR22][R26.64+0x78], R33 ;  /* 0x000078211a00b986 */ /* 0x0003e2000c101116 */
[----:B------:R-:W-:-:S03]  /*dd20*/  ISETP.LT.OR P3, PT, R34, 0x81, !P0 ;  /* 0x000000812200780c */ /* 0x000fc60004761670 */
        /* <DEDUP_REMOVED lines=26> */
[----:B0-----:R-:W-:Y:S02]  /*ded0*/  F2FP.SATFINITE.E4M3.F32.PACK_AB_MERGE_C R29, RZ, R154, RZ ;  /* 0x0000009aff1d723e */ /* 0x001fe400048070ff */
[----:B-1----:R-:W-:-:S03]  /*dee0*/  F2FP.SATFINITE.E4M3.F32.PACK_AB_MERGE_C R33, RZ, R20, RZ ;  /* 0x00000014ff21723e */ /* 0x002fc600048070ff */
[----:B------:R0:W-:Y:S01]  /*def0*/  @!P5 STG.E.U8 desc[UR22][R24.64+0x90], R29 ;  /* 0x0000901d1800d986 */ /* 0x0001e2000c101116 */
[----:B------:R-:W-:-:S03]  /*df00*/  ISETP.LT.OR P5, PT, R34, 0x99, !P1 ;  /* 0x000000992200780c */ /* 0x000fc60004fa1670 */
[----:B------:R-:W-:Y:S01]  /*df10*/  @!P3 STG.E.U8 desc[UR22][R26.64+0x90], R31 ;  /* 0x0000901f1a00b986 */ /* 0x000fe2000c101116 */
[----:B------:R-:W-:-:S03]  /*df20*/  ISETP.LT.OR P3, PT, R34, 0x99, !P0 ;  /* 0x000000992200780c */ /* 0x000fc60004761670 */
[----:B------:R1:W-:Y:S01]  /*df30*/  @!P4 STG.E.U8 desc[UR22][R26.64+0x91], R23 ;  /* 0x000091171a00c986 */ /* 0x0003e2000c101116 */
[----:B------:R-:W-:-:S03]  /*df40*/  ISETP.LT.OR P4, PT, R34, 0x9a, !P0 ;  /* 0x0000009a2200780c */ /* 0x000fc60004781670 */
[----:B------:R2:W-:Y:S01]  /*df50*/  @!P6 STG.E.U8 desc[UR22][R24.64+0x99], R21 ;  /* 0x000099151800e986 */ /* 0x0005e2000c101116 */
[----:B------:R-:W-:Y:S02]  /*df60*/  ISETP.LT.OR P6, PT, R34, 0xa2, !P1 ;  /* 0x000000a22200780c */ /* 0x000fe40004fc1670 */
[----:B0-----:R-:W-:-:S05]  /*df70*/  F2FP.SATFINITE.E4M3.F32.PACK_AB_MERGE_C R29, RZ, R22, RZ ;  /* 0x00000016ff1d723e */ /* 0x001fca00048070ff */
[----:B------:R-:W-:Y:S01]  /*df80*/  @!P5 STG.E.U8 desc[UR22][R24.64+0x98], R29 ;  /* 0x0000981d1800d986 */ /* 0x000fe2000c101116 */
[C---:B------:R-:W-:Y:S02]  /*df90*/  ISETP.LT.OR P5, PT, R34.reuse, 0xa1, !P1 ;  /* 0x000000a12200780c */ /* 0x040fe40004fa1670 */
[----:B-1----:R-:W-:Y:S01]  /*dfa0*/  F2FP.SATFINITE.E4M3.F32.PACK_AB_MERGE_C R23, RZ, R18, RZ ;  /* 0x00000012ff17723e */ /* 0x002fe200048070ff */
[----:B------:R-:W-:Y:S01]  /*dfb0*/  @!P3 STG.E.U8 desc[UR22][R26.64+0x98], R33 ;  /* 0x000098211a00b986 */ /* 0x000fe2000c101116 */
[C---:B------:R-:W-:Y:S02]  /*dfc0*/  ISETP.LT.OR P3, PT, R34.reuse, 0xa1, !P0 ;  /* 0x000000a12200780c */ /* 0x040fe40004761670 */
[----:B--2---:R-:W-:Y:S01]  /*dfd0*/  F2FP.SATFINITE.E4M3.F32.PACK_AB_MERGE_C R21, RZ, R16, RZ ;  /* 0x00000010ff15723e */ /* 0x004fe200048070ff */
[----:B------:R0:W-:Y:S01]  /*dfe0*/  @!P4 STG.E.U8 desc[UR22][R26.64+0x99], R19 ;  /* 0x000099131a00c986 */ /* 0x0001e2000c101116 */
[----:B------:R-:W-:-:S03]  /*dff0*/  ISETP.LT.OR P4, PT, R34, 0xa2, !P0 ;  /* 0x000000a22200780c */ /* 0x000fc60004781670 */
[----:B------:R1:W-:Y:S01]  /*e000*/  @!P6 STG.E.U8 desc[UR22][R24.64+0xa1], R17 ;  /* 0x0000a1111800e986 */ /* 0x0003e2000c101116 */
[----:B------:R-:W-:-:S03]  /*e010*/  ISETP.LT.OR P6, PT, R34, 0xaa, !P1 ;  /* 0x000000aa2200780c */ /* 0x000fc60004fc1670 */
[----:B------:R-:W-:Y:S01]  /*e020*/  @!P5 STG.E.U8 desc[UR22][R24.64+0xa0], R23 ;  /* 0x0000a0171800d986 */ /* 0x000fe2000c101116 */
[----:B------:R-:W-:-:S03]  /*e030*/  ISETP.LT.OR P5, PT, R34, 0xa9, !P1 ;  /* 0x000000a92200780c */ /* 0x000fc60004fa1670 */
[----:B------:R-:W-:Y:S01]  /*e040*/  @!P3 STG.E.U8 desc[UR22][R26.64+0xa0], R21 ;  /* 0x0000a0151a00b986 */ /* 0x000fe2000c101116 */
[C---:B------:R-:W-:Y:S02]  /*e050*/  ISETP.LT.OR P3, PT, R34.reuse, 0xa9, !P0 ;  /* 0x000000a92200780c */ /* 0x040fe40004761670 */
[----:B0-----:R-:W-:Y:S01]  /*e060*/  F2FP.SATFINITE.E4M3.F32.PACK_AB_MERGE_C R19, RZ, R14, RZ ;  /* 0x0000000eff13723e */ /* 0x001fe200048070ff */
[----:B------:R0:W-:Y:S01]  /*e070*/  @!P4 STG.E.U8 desc[UR22][R26.64+0xa1], R15 ;  /* 0x0000a10f1a00c986 */ /* 0x0001e2000c101116 */
[C---:B------:R-:W-:Y:S02]  /*e080*/  ISETP.LT.OR P4, PT, R34.reuse, 0xaa, !P0 ;  /* 0x000000aa2200780c */ /* 0x040fe40004781670 */
[----:B-1----:R-:W-:Y:S01]  /*e090*/  F2FP.SATFINITE.E4M3.F32.PACK_AB_MERGE_C R17, RZ, R12, RZ ;  /* 0x0000000cff11723e */ /* 0x002fe200048070ff */
        /* <DEDUP_REMOVED lines=15> */
[----:B0-----:R-:W-:Y:S02]  /*e190*/  F2FP.SATFINITE.E4M3.F32.PACK_AB_MERGE_C R11, RZ, R6, RZ ;  /* 0x00000006ff0b723e */ /* 0x001fe400048070ff */
[C---:B------:R-:W-:Y:S01]  /*e1a0*/  ISETP.LT.OR P3, PT, R34.reuse, 0xb9, !P0 ;  /* 0x000000b92200780c */ /* 0x040fe20004761670 */
[----:B------:R0:W-:Y:S01]  /*e1b0*/  @!P4 STG.E.U8 desc[UR22][R26.64+0xb1], R7 ;  /* 0x0000b1071a00c986 */ /* 0x0001e2000c101116 */
[----:B-1----:R-:W-:Y:S02]  /*e1c0*/  F2FP.SATFINITE.E4M3.F32.PACK_AB_MERGE_C R9, RZ, R4, RZ ;  /* 0x00000004ff09723e */ /* 0x002fe400048070ff */
[C---:B------:R-:W-:Y:S01]  /*e1d0*/  ISETP.LT.OR P4, PT, R34.reuse, 0xba, !P0 ;  /* 0x000000ba2200780c */ /* 0x040fe20004781670 */
[----:B------:R1:W-:Y:S04]  /*e1e0*/  @!P6 STG.E.U8 desc[UR22][R24.64+0xb9], R5 ;  /* 0x0000b9051800e986 */ /* 0x0003e8000c101116 */
[----:B------:R2:W-:Y:S01]  /*e1f0*/  @!P5 STG.E.U8 desc[UR22][R24.64+0xb8], R11 ;  /* 0x0000b80b1800d986 */ /* 0x0005e2000c101116 */
[----:B------:R-:W-:Y:S01]  /*e200*/  FMUL R4, R227, UR25 ;  /* 0x00000019e3047c20 */ /* 0x000fe20008400000 */
[----:B------:R-:W-:-:S02]  /*e210*/  ISETP.LT.OR P5, PT, R34, 0xc1, !P1 ;  /* 0x000000c12200780c */ /* 0x000fc40004fa1670 */
[----:B0-----:R-:W-:Y:S02]  /*e220*/  F2FP.SATFINITE.E4M3.F32.PACK_AB_MERGE_C R7, RZ, R3, RZ ;  /* 0x00000003ff07723e */ /* 0x001fe400048070ff */
[----:B-1----:R-:W-:Y:S01]  /*e230*/  F2FP.SATFINITE.E4M3.F32.PACK_AB_MERGE_C R5, RZ, R0, RZ ;  /* 0x00000000ff05723e */ /* 0x002fe200048070ff */
[----:B---3--:R-:W-:Y:S01]  /*e240*/  FMUL R0, R222, UR25 ;  /* 0x00000019de007c20 */ /* 0x008fe20008400000 */
[----:B------:R-:W-:Y:S01]  /*e250*/  ISETP.LT.OR P6, PT, R34, 0xc2, !P1 ;  /* 0x000000c22200780c */ /* 0x000fe20004fc1670 */
[----:B------:R-:W3:Y:S01]  /*e260*/  LDL.LU R222, [R1+0x20] ;  /* 0x0000200001de7983 */ /* 0x000ee20000300800 */
[----:B--2---:R-:W-:Y:S02]  /*e270*/  F2FP.SATFINITE.E4M3.F32.PACK_AB_MERGE_C R11, RZ, R2, RZ ;  /* 0x00000002ff0b723e */ /* 0x004fe400048070ff */
[----:B------:R-:W-:Y:S01]  /*e280*/  F2FP.SATFINITE.E4M3.F32.PACK_AB_MERGE_C R13, RZ, R0, RZ ;  /* 0x00000000ff0d723e */ /* 0x000fe200048070ff */
[----:B----4-:R-:W-:Y:S01]  /*e290*/  FMUL R0, R224, UR25 ;  /* 0x00000019e0007c20 */ /* 0x010fe20008400000 */
[----:B------:R-:W-:Y:S01]  /*e2a0*/  FMUL R2, R225, UR25 ;  /* 0x00000019e1027c20 */ /* 0x000fe20008400000 */
[----:B------:R-:W2:Y:S04]  /*e2b0*/  LDL.LU R224, [R1+0x24] ;  /* 0x0000240001e07983 */ /* 0x000ea80000300800 */
[----:B------:R-:W4:Y:S01]  /*e2c0*/  LDL.LU R225, [R1+0x28] ;  /* 0x0000280001e17983 */ /* 0x000f220000300800 */
[----:B------:R-:W-:-:S03]  /*e2d0*/  FMUL R3, R226, UR25 ;  /* 0x00000019e2037c20 */ /* 0x000fc60008400000 */
[----:B------:R-:W4:Y:S04]  /*e2e0*/  LDL.LU R226, [R1+0x2c] ;  /* 0x00002c0001e27983 */ /* 0x000f280000300800 */
[----:B------:R-:W4:Y:S04]  /*e2f0*/  LDL.LU R227, [R1+0x30] ;  /* 0x0000300001e37983 */ /* 0x000f280000300800 */
[----:B------:R-:W-:Y:S01]  /*e300*/  @!P3 STG.E.U8 desc[UR22][R26.64+0xb8], R9 ;  /* 0x0000b8091a00b986 */ /* 0x000fe2000c101116 */
[----:B------:R-:W-:-:S03]  /*e310*/  ISETP.LT.OR P3, PT, R34, 0xc1, !P0 ;  /* 0x000000c12200780c */ /* 0x000fc60004761670 */
[----:B------:R0:W-:Y:S01]  /*e320*/  @!P4 STG.E.U8 desc[UR22][R26.64+0xb9], R7 ;  /* 0x0000b9071a00c986 */ /* 0x0001e2000c101116 */
[----:B------:R-:W-:-:S03]  /*e330*/  ISETP.LT.OR P4, PT, R34, 0xc2, !P0 ;  /* 0x000000c22200780c */ /* 0x000fc60004781670 */
[----:B------:R-:W-:Y:S01]  /*e340*/  @!P5 STG.E.U8 desc[UR22][R24.64+0xc0], R11 ;  /* 0x0000c00b1800d986 */ /* 0x000fe2000c101116 */
[----:B------:R-:W-:-:S03]  /*e350*/  ISETP.LT.OR P5, PT, R34, 0xc9, !P1 ;  /* 0x000000c92200780c */ /* 0x000fc60004fa1670 */
[----:B------:R1:W-:Y:S01]  /*e360*/  @!P6 STG.E.U8 desc[UR22][R24.64+0xc1], R5 ;  /* 0x0000c1051800e986 */ /* 0x0003e2000c101116 */
[----:B0-----:R-:W-:-:S03]  /*e370*/  F2FP.SATFINITE.E4M3.F32.PACK_AB_MERGE_C R7, RZ, R0, RZ ;  /* 0x00000000ff07723e */ /* 0x001fc600048070ff */
[----:B------:R-:W-:Y:S01]  /*e380*/  @!P3 STG.E.U8 desc[UR22][R26.64+0xc0], R13 ;  /* 0x0000c00d1a00b986 */ /* 0x000fe2000c101116 */
[C---:B------:R-:W-:Y:S02]  /*e390*/  ISETP.LT.OR P6, PT, R34.reuse, 0xca, !P1 ;  /* 0x000000ca2200780c */ /* 0x040fe40004fc1670 */
[----:B-1----:R-:W-:Y:S01]  /*e3a0*/  F2FP.SATFINITE.E4M3.F32.PACK_AB_MERGE_C R5, RZ, R2, RZ ;  /* 0x00000002ff05723e */ /* 0x002fe200048070ff */
[----:B------:R0:W-:Y:S01]  /*e3b0*/  @!P4 STG.E.U8 desc[UR22][R26.64+0xc1], R7 ;  /* 0x0000c1071a00c986 */ /* 0x0001e2000c101116 */
[C---:B------:R-:W-:Y:S02]  /*e3c0*/  ISETP.LT.OR P3, PT, R34.reuse, 0xc9, !P0 ;  /* 0x000000c92200780c */ /* 0x040fe40004761670 */
[C---:B------:R-:W-:Y:S01]  /*e3d0*/  ISETP.LT.OR P4, PT, R34.reuse, 0xca, !P0 ;  /* 0x000000ca2200780c */ /* 0x040fe20004781670 */
[----:B------:R1:W-:Y:S01]  /*e3e0*/  @!P5 STG.E.U8 desc[UR22][R24.64+0xc8], R5 ;  /* 0x0000c8051800d986 */ /* 0x0003e2000c101116 */
[----:B------:R-:W-:Y:S02]  /*e3f0*/  ISETP.LT.OR P5, PT, R34, 0xd1, !P1 ;  /* 0x000000d12200780c */ /* 0x000fe40004fa1670 */
[----:B------:R-:W-:-:S02]  /*e400*/  F2FP.SATFINITE.E4M3.F32.PACK_AB_MERGE_C R9, RZ, R3, RZ ;  /* 0x00000003ff09723e */ /* 0x000fc400048070ff */
[----:B------:R-:W-:-:S03]  /*e410*/  F2FP.SATFINITE.E4M3.F32.PACK_AB_MERGE_C R11, RZ, R4, RZ ;  /* 0x00000004ff0b723e */ /* 0x000fc600048070ff */
[----:B------:R1:W-:Y:S04]  /*e420*/  @!P6 STG.E.U8 desc[UR22][R24.64+0xc9], R9 ;  /* 0x0000c9091800e986 */ /* 0x0003e8000c101116 */
[----:B------:R-:W-:Y:S01]  /*e430*/  @!P3 STG.E.U8 desc[UR22][R26.64+0xc8], R11 ;  /* 0x0000c80b1a00b986 */ /* 0x000fe2000c101116 */
[----:B------:R-:W-:-:S03]  /*e440*/  FMUL R0, R220, UR25 ;  /* 0x00000019dc007c20 */ /* 0x000fc60008400000 */
[----:B------:R-:W4:Y:S02]  /*e450*/  LDL.LU R220, [R1+0x34] ;  /* 0x0000340001dc7983 */ /* 0x000f240000300800 */
[----:B0-----:R-:W-:Y:S01]  /*e460*/  F2FP.SATFINITE.E4M3.F32.PACK_AB_MERGE_C R7, RZ, R0, RZ ;  /* 0x00000000ff07723e */ /* 0x001fe200048070ff */
[----:B------:R-:W-:Y:S02]  /*e470*/  FMUL R2, R221, UR25 ;  /* 0x00000019dd027c20 */ /* 0x000fe40008400000 */
[----:B------:R-:W4:Y:S03]  /*e480*/  LDL.LU R221, [R1+0x38] ;  /* 0x0000380001dd7983 */ /* 0x000f260000300800 */
[----:B-1----:R-:W-:Y:S01]  /*e490*/  F2FP.SATFINITE.E4M3.F32.PACK_AB_MERGE_C R5, RZ, R2, RZ ;  /* 0x00000002ff05723e */ /* 0x002fe200048070ff */
[----:B------:R-:W-:Y:S04]  /*e4a0*/  @!P4 STG.E.U8 desc[UR22][R26.64+0xc9], R7 ;  /* 0x0000c9071a00c986 */ /* 0x000fe8000c101116 */
[----:B------:R0:W-:Y:S01]  /*e4b0*/  @!P5 STG.E.U8 desc[UR22][R24.64+0xd0], R5 ;  /* 0x0000d0051800d986 */ /* 0x0001e2000c101116 */
[----:B------:R-:W-:-:S03]  /*e4c0*/  FMUL R3, R223, UR25 ;  /* 0x00000019df037c20 */ /* 0x000fc60008400000 */
[----:B------:R-:W4:Y:S02]  /*e4d0*/  LDL.LU R223, [R1+0x3c] ;  /* 0x00003c0001df7983 */ /* 0x000f240000300800 */
[----:B------:R-:W-:Y:S01]  /*e4e0*/  F2FP.SATFINITE.E4M3.F32.PACK_AB_MERGE_C R9, RZ, R3, RZ ;  /* 0x00000003ff09723e */ /* 0x000fe200048070ff */
[----:B---3--:R-:W-:Y:S02]  /*e4f0*/  FMUL R0, R222, UR25 ;  /* 0x00000019de007c20 */ /* 0x008fe40008400000 */
[----:B------:R-:W3:Y:S03]  /*e500*/  LDL.LU R222, [R1+0x40] ;  /* 0x0000400001de7983 */ /* 0x000ee60000300800 */
[----:B------:R-:W-:Y:S01]  /*e510*/  F2FP.SATFINITE.E4M3.F32.PACK_AB_MERGE_C R13, RZ, R0, RZ ;  /* 0x00000000ff0d723e */ /* 0x000fe200048070ff */
[----:B--2---:R-:W-:Y:S02]  /*e520*/  FMUL R2, R224, UR25 ;  /* 0x00000019e0027c20 */ /* 0x004fe40008400000 */
[----:B------:R-:W2:Y:S01]  /*e530*/  LDL.LU R224, [R1+0x44] ;  /* 0x0000440001e07983 */ /* 0x000ea20000300800 */
[----:B----4-:R-:W-:-:S03]  /*e540*/  FMUL R0, R225, UR25 ;  /* 0x00000019e1007c20 */ /* 0x010fc60008400000 */
[----:B------:R-:W4:Y:S01]  /*e550*/  LDL.LU R225, [R1+0x48] ;  /* 0x0000480001e17983 */ /* 0x000f220000300800 */
[----:B------:R-:W-:Y:S01]  /*e560*/  FMUL R3, R226, UR25 ;  /* 0x00000019e2037c20 */ /* 0x000fe20008400000 */
[----:B0-----:R-:W-:Y:S02]  /*e570*/  F2FP.SATFINITE.E4M3.F32.PACK_AB_MERGE_C R5, RZ, R0, RZ ;  /* 0x00000000ff05723e */ /* 0x001fe400048070ff */
[----:B------:R-:W4:Y:S01]  /*e580*/  LDL.LU R226, [R1+0x4c] ;  /* 0x00004c0001e27983 */ /* 0x000f220000300800 */
[----:B------:R-:W-:-:S03]  /*e590*/  FMUL R0, R227, UR25 ;  /* 0x00000019e3007c20 */ /* 0x000fc60008400000 */
[----:B------:R-:W4:Y:S01]  /*e5a0*/  LDL.LU R227, [R1+0x50] ;  /* 0x0000500001e37983 */ /* 0x000f220000300800 */
[C---:B------:R-:W-:Y:S02]  /*e5b0*/  ISETP.LT.OR P6, PT, R34.reuse, 0xd2, !P1 ;  /* 0x000000d22200780c */ /* 0x040fe40004fc1670 */
[C---:B------:R-:W-:Y:S01]  /*e5c0*/  ISETP.LT.OR P4, PT, R34.reuse, 0xd2, !P0 ;  /* 0x000000d22200780c */ /* 0x040fe20004781670 */
[----:B------:R-:W4:Y:S01]  /*e5d0*/  LDL.LU R218, [R1+0x54] ;  /* 0x0000540001da7983 */ /* 0x000f220000300800 */
[C---:B------:R-:W-:Y:S02]  /*e5e0*/  ISETP.LT.OR P3, PT, R34.reuse, 0xd1, !P0 ;  /* 0x000000d12200780c */ /* 0x040fe40004761670 */
[----:B------:R-:W-:Y:S02]  /*e5f0*/  ISETP.LT.OR P5, PT, R34, 0xd9, !P1 ;  /* 0x000000d92200780c */ /* 0x000fe40004fa1670 */
[----:B------:R-:W-:Y:S02]  /*e600*/  F2FP.SATFINITE.E4M3.F32.PACK_AB_MERGE_C R7, RZ, R2, RZ ;  /* 0x00000002ff07723e */ /* 0x000fe400048070ff */
[----:B------:R-:W-:-:S03]  /*e610*/  F2FP.SATFINITE.E4M3.F32.PACK_AB_MERGE_C R11, RZ, R0, RZ ;  /* 0x00000000ff0b723e */ /* 0x000fc600048070ff */
[----:B------:R0:W-:Y:S01]  /*e620*/  @!P6 STG.E.U8 desc[UR22][R24.64+0xd1], R9 ;  /* 0x0000d1091800e986 */ /* 0x0001e2000c101116 */
[----:B------:R-:W-:-:S03]  /*e630*/  ISETP.LT.OR P6, PT, R34, 0xda, !P1 ;  /* 0x000000da2200780c */ /* 0x000fc60004fc1670 */
[----:B------:R-:W-:Y:S01]  /*e640*/  @!P4 STG.E.U8 desc[UR22][R26.64+0xd1], R7 ;  /* 0x0000d1071a00c986 */ /* 0x000fe2000c101116 */
[----:B------:R-:W-:-:S03]  /*e650*/  ISETP.LT.OR P4, PT, R34, 0xda, !P0 ;  /* 0x000000da2200780c */ /* 0x000fc60004781670 */
[----:B------:R-:W-:Y:S01]  /*e660*/  @!P3 STG.E.U8 desc[UR22][R26.64+0xd0], R13 ;  /* 0x0000d00d1a00b986 */ /* 0x000fe2000c101116 */
[----:B0-----:R-:W-:-:S03]  /*e670*/  F2FP.SATFINITE.E4M3.F32.PACK_AB_MERGE_C R9, RZ, R3, RZ ;  /* 0x00000003ff09723e */ /* 0x001fc600048070ff */
[----:B------:R0:W-:Y:S04]  /*e680*/  @!P5 STG.E.U8 desc[UR22][R24.64+0xd8], R5 ;  /* 0x0000d8051800d986 */ /* 0x0001e8000c101116 */
[----:B------:R1:W-:Y:S01]  /*e690*/  @!P6 STG.E.U8 desc[UR22][R24.64+0xd9], R9 ;  /* 0x0000d9091800e986 */ /* 0x0003e2000c101116 */
[----:B------:R-:W-:-:S03]  /*e6a0*/  FMUL R0, R220, UR25 ;  /* 0x00000019dc007c20 */ /* 0x000fc60008400000 */
[----:B------:R-:W4:Y:S02]  /*e6b0*/  LDL.LU R220, [R1+0x58] ;  /* 0x0000580001dc7983 */ /* 0x000f240000300800 */
[----:B0-----:R-:W-:Y:S01]  /*e6c0*/  F2FP.SATFINITE.E4M3.F32.PACK_AB_MERGE_C R5, RZ, R0, RZ ;  /* 0x00000000ff05723e */ /* 0x001fe200048070ff */
[----:B------:R-:W-:Y:S02]  /*e6d0*/  FMUL R2, R221, UR25 ;  /* 0x00000019dd027c20 */ /* 0x000fe40008400000 */
[----:B------:R-:W4:Y:S03]  /*e6e0*/  LDL.LU R221, [R1+0x5c] ;  /* 0x00005c0001dd7983 */ /* 0x000f260000300800 */
[----:B------:R-:W-:Y:S01]  /*e6f0*/  F2FP.SATFINITE.E4M3.F32.PACK_AB_MERGE_C R7, RZ, R2, RZ ;  /* 0x00000002ff07723e */ /* 0x000fe200048070ff */
[----:B------:R0:W-:Y:S01]  /*e700*/  @!P4 STG.E.U8 desc[UR22][R26.64+0xd9], R5 ;  /* 0x0000d9051a00c986 */ /* 0x0001e2000c101116 */
[----:B------:R-:W-:-:S03]  /*e710*/  FMUL R3, R223, UR25 ;  /* 0x00000019df037c20 */ /* 0x000fc60008400000 */
[----:B------:R-:W4:Y:S02]  /*e720*/  LDL.LU R223, [R1+0x60] ;  /* 0x0000600001df7983 */ /* 0x000f240000300800 */
[----:B-1----:R-:W-:Y:S01]  /*e730*/  F2FP.SATFINITE.E4M3.F32.PACK_AB_MERGE_C R9, RZ, R3, RZ ;  /* 0x00000003ff09723e */ /* 0x002fe200048070ff */
[----:B---3--:R-:W-:Y:S02]  /*e740*/  FMUL R4, R222, UR25 ;  /* 0x00000019de047c20 */ /* 0x008fe40008400000 */
[----:B------:R-:W3:Y:S01]  /*e750*/  LDL.LU R222, [R1+0x64] ;  /* 0x0000640001de7983 */ /* 0x000ee20000300800 */
[----:B--2---:R-:W-:-:S03]  /*e760*/  FMUL R0, R224, UR25 ;  /* 0x00000019e0007c20 */ /* 0x004fc60008400000 */
[----:B------:R-:W2:Y:S01]  /*e770*/  LDL.LU R224, [R1+0x68] ;  /* 0x0000680001e07983 */ /* 0x000ea20000300800 */
[----:B----4-:R-:W-:Y:S01]  /*e780*/  FMUL R2, R225, UR25 ;  /* 0x00000019e1027c20 */ /* 0x010fe20008400000 */
[----:B0-----:R-:W-:Y:S02]  /*e790*/  F2FP.SATFINITE.E4M3.F32.PACK_AB_MERGE_C R5, RZ, R0, RZ ;  /* 0x00000000ff05723e */ /* 0x001fe400048070ff */
[----:B------:R-:W4:Y:S01]  /*e7a0*/  LDL.LU R225, [R1+0x6c] ;  /* 0x00006c0001e17983 */ /* 0x000f220000300800 */
[----:B------:R-:W-:-:S03]  /*e7b0*/  FMUL R3, R226, UR25 ;  /* 0x00000019e2037c20 */ /* 0x000fc60008400000 */
[----:B------:R-:W4:Y:S01]  /*e7c0*/  LDL.LU R226, [R1+0x70] ;  /* 0x0000700001e27983 */ /* 0x000f220000300800 */
[----:B------:R-:W-:-:S03]  /*e7d0*/  FMUL R0, R227, UR25 ;  /* 0x00000019e3007c20 */ /* 0x000fc60008400000 */
[----:B------:R-:W4:Y:S01]  /*e7e0*/  LDL.LU R227, [R1+0x74] ;  /* 0x0000740001e37983 */ /* 0x000f220000300800 */
[C---:B------:R-:W-:Y:S02]  /*e7f0*/  ISETP.LT.OR P3, PT, R34.reuse, 0xd9, !P0 ;  /* 0x000000d92200780c */ /* 0x040fe40004761670 */
[C---:B------:R-:W-:Y:S02]  /*e800*/  ISETP.LT.OR P5, PT, R34.reuse, 0xe1, !P1 ;  /* 0x000000e12200780c */ /* 0x040fe40004fa1670 */
[C---:B------:R-:W-:Y:S02]  /*e810*/  ISETP.LT.OR P6, PT, R34.reuse, 0xe2, !P1 ;  /* 0x000000e22200780c */ /* 0x040fe40004fc1670 */
[----:B------:R-:W-:-:S07]  /*e820*/  ISETP.LT.OR P4, PT, R34, 0xe2, !P0 ;  /* 0x000000e22200780c */ /* 0x000fce0004781670 */
[----:B------:R-:W-:Y:S01]  /*e830*/  @!P3 STG.E.U8 desc[UR22][R26.64+0xd8], R11 ;  /* 0x0000d80b1a00b986 */ /* 0x000fe2000c101116 */
[----:B------:R-:W-:-:S03]  /*e840*/  ISETP.LT.OR P3, PT, R34, 0xe1, !P0 ;  /* 0x000000e12200780c */ /* 0x000fc60004761670 */
[----:B------:R0:W-:Y:S01]  /*e850*/  @!P5 STG.E.U8 desc[UR22][R24.64+0xe0], R7 ;  /* 0x0000e0071800d986 */ /* 0x0001e2000c101116 */
[----:B------:R-:W-:-:S03]  /*e860*/  ISETP.LT.OR P5, PT, R34, 0xe9, !P1 ;  /* 0x000000e92200780c */ /* 0x000fc60004fa1670 */
[----:B------:R1:W-:Y:S01]  /*e870*/  @!P6 STG.E.U8 desc[UR22][R24.64+0xe1], R9 ;  /* 0x0000e1091800e986 */ /* 0x0003e2000c101116 */
[----:B------:R-:W-:Y:S02]  /*e880*/  ISETP.LT.OR P6, PT, R34, 0xea, !P1 ;  /* 0x000000ea2200780c */ /* 0x000fe40004fc1670 */
[----:B------:R-:W-:Y:S01]  /*e890*/  F2FP.SATFINITE.E4M3.F32.PACK_AB_MERGE_C R13, RZ, R4, RZ ;  /* 0x00000004ff0d723e */ /* 0x000fe200048070ff */
[----:B------:R1:W-:Y:S01]  /*e8a0*/  @!P4 STG.E.U8 desc[UR22][R26.64+0xe1], R5 ;  /* 0x0000e1051a00c986 */ /* 0x0003e2000c101116 */
[----:B0-----:R-:W-:-:S03]  /*e8b0*/  F2FP.SATFINITE.E4M3.F32.PACK_AB_MERGE_C R7, RZ, R2, RZ ;  /* 0x00000002ff07723e */ /* 0x001fc600048070ff */
[----:B------:R-:W-:Y:S01]  /*e8c0*/  @!P3 STG.E.U8 desc[UR22][R26.64+0xe0], R13 ;  /* 0x0000e00d1a00b986 */ /* 0x000fe2000c101116 */
[----:B-1----:R-:W-:-:S03]  /*e8d0*/  F2FP.SATFINITE.E4M3.F32.PACK_AB_MERGE_C R9, RZ, R3, RZ ;  /* 0x00000003ff09723e */ /* 0x002fc600048070ff */
[----:B------:R0:W-:Y:S01]  /*e8e0*/  @!P5 STG.E.U8 desc[UR22][R24.64+0xe8], R7 ;  /* 0x0000e8071800d986 */ /* 0x0001e2000c101116 */
[C---:B------:R-:W-:Y:S02]  /*e8f0*/  ISETP.LT.OR P3, PT, R34.reuse, 0xe9, !P0 ;  /* 0x000000e92200780c */ /* 0x040fe40004761670 */
[C---:B------:R-:W-:Y:S01]  /*e900*/  ISETP.LT.OR P4, PT, R34.reuse, 0xea, !P0 ;  /* 0x000000ea2200780c */ /* 0x040fe20004781670 */
[----:B------:R1:W-:Y:S01]  /*e910*/  @!P6 STG.E.U8 desc[UR22][R24.64+0xe9], R9 ;  /* 0x0000e9091800e986 */ /* 0x0003e2000c101116 */
[----:B------:R-:W-:Y:S01]  /*e920*/  ISETP.LT.OR P5, PT, R34, 0xf1, !P1 ;  /* 0x000000f12200780c */ /* 0x000fe20004fa1670 */
[----:B------:R-:W-:Y:S01]  /*e930*/  FMUL R2, R218, UR25 ;  /* 0x00000019da027c20 */ /* 0x000fe20008400000 */
[----:B------:R-:W-:Y:S02]  /*e940*/  ISETP.LT.OR P6, PT, R34, 0xf2, !P1 ;  /* 0x000000f22200780c */ /* 0x000fe40004fc1670 */
[----:B------:R-:W-:Y:S02]  /*e950*/  F2FP.SATFINITE.E4M3.F32.PACK_AB_MERGE_C R11, RZ, R0, RZ ;  /* 0x00000000ff0b723e */ /* 0x000fe400048070ff */
[----:B------:R-:W-:-:S03]  /*e960*/  F2FP.SATFINITE.E4M3.F32.PACK_AB_MERGE_C R5, RZ, R2, RZ ;  /* 0x00000002ff05723e */ /* 0x000fc600048070ff */
[----:B------:R-:W-:Y:S01]  /*e970*/  @!P3 STG.E.U8 desc[UR22][R26.64+0xe8], R11 ;  /* 0x0000e80b1a00b986 */ /* 0x000fe2000c101116 */
[----:B------:R-:W-:-:S03]  /*e980*/  ISETP.LT.OR P3, PT, R34, 0xf1, !P0 ;  /* 0x000000f12200780c */ /* 0x000fc60004761670 */
[----:B------:R-:W-:Y:S01]  /*e990*/  @!P4 STG.E.U8 desc[UR22][R26.64+0xe9], R5 ;  /* 0x0000e9051a00c986 */ /* 0x000fe2000c101116 */
[C---:B------:R-:W-:Y:S02]  /*e9a0*/  ISETP.LT.OR P4, PT, R34.reuse, 0xf9, !P1 ;  /* 0x000000f92200780c */ /* 0x040fe40004f81670 */
[----:B------:R-:W-:Y:S01]  /*e9b0*/  ISETP.LT.OR P1, PT, R34, 0xfa, !P1 ;  /* 0x000000fa2200780c */ /* 0x000fe20004f21670 */
[----:B------:R-:W-:-:S05]  /*e9c0*/  FMUL R0, R220, UR25 ;  /* 0x00000019dc007c20 */ /* 0x000fca0008400000 */
[----:B0-----:R-:W-:-:S05]  /*e9d0*/  F2FP.SATFINITE.E4M3.F32.PACK_AB_MERGE_C R7, RZ, R0, RZ ;  /* 0x00000000ff07723e */ /* 0x001fca00048070ff */
[----:B------:R0:W-:Y:S01]  /*e9e0*/  @!P5 STG.E.U8 desc[UR22][R24.64+0xf0], R7 ;  /* 0x0000f0071800d986 */ /* 0x0001e2000c101116 */
[----:B------:R-:W-:-:S05]  /*e9f0*/  FMUL R3, R221, UR25 ;  /* 0x00000019dd037c20 */ /* 0x000fca0008400000 */
[----:B-1----:R-:W-:Y:S02]  /*ea00*/  F2FP.SATFINITE.E4M3.F32.PACK_AB_MERGE_C R9, RZ, R3, RZ ;  /* 0x00000003ff09723e */ /* 0x002fe400048070ff */
[----:B------:R-:W-:-:S03]  /*ea10*/  ISETP.LT.OR P5, PT, R34, 0xf2, !P0 ;  /* 0x000000f22200780c */ /* 0x000fc600047a1670 */
[----:B------:R1:W-:Y:S01]  /*ea20*/  @!P6 STG.E.U8 desc[UR22][R24.64+0xf1], R9 ;  /* 0x0000f1091800e986 */ /* 0x0003e2000c101116 */
[C---:B------:R-:W-:Y:S02]  /*ea30*/  ISETP.LT.OR P6, PT, R34.reuse, 0xf9, !P0 ;  /* 0x000000f92200780c */ /* 0x040fe400047c1670 */
[----:B------:R-:W-:Y:S01]  /*ea40*/  ISETP.LT.OR P0, PT, R34, 0xfa, !P0 ;  /* 0x000000fa2200780c */ /* 0x000fe20004701670 */
[----:B------:R-:W-:-:S05]  /*ea50*/  FMUL R0, R223, UR25 ;  /* 0x00000019df007c20 */ /* 0x000fca0008400000 */
[----:B------:R-:W-:-:S05]  /*ea60*/  F2FP.SATFINITE.E4M3.F32.PACK_AB_MERGE_C R13, RZ, R0, RZ ;  /* 0x00000000ff0d723e */ /* 0x000fca00048070ff */
[----:B------:R0:W-:Y:S01]  /*ea70*/  @!P3 STG.E.U8 desc[UR22][R26.64+0xf0], R13 ;  /* 0x0000f00d1a00b986 */ /* 0x0001e2000c101116 */
[----:B---3--:R-:W-:Y:S01]  /*ea80*/  FMUL R0, R222, UR25 ;  /* 0x00000019de007c20 */ /* 0x008fe20008400000 */
[----:B--2---:R-:W-:Y:S01]  /*ea90*/  FMUL R2, R224, UR25 ;  /* 0x00000019e0027c20 */ /* 0x004fe20008400000 */
[----:B----4-:R-:W-:-:S03]  /*eaa0*/  FMUL R3, R225, UR25 ;  /* 0x00000019e1037c20 */ /* 0x010fc60008400000 */
[----:B0-----:R-:W-:Y:S01]  /*eab0*/  F2FP.SATFINITE.E4M3.F32.PACK_AB_MERGE_C R7, RZ, R0, RZ ;  /* 0x00000000ff07723e */ /* 0x001fe200048070ff */
[----:B------:R-:W-:Y:S01]  /*eac0*/  FMUL R4, R226, UR25 ;  /* 0x00000019e2047c20 */ /* 0x000fe20008400000 */
[----:B------:R-:W-:Y:S01]  /*ead0*/  FMUL R5, R227, UR25 ;  /* 0x00000019e3057c20 */ /* 0x000fe20008400000 */
[----:B-1----:R-:W-:Y:S02]  /*eae0*/  F2FP.SATFINITE.E4M3.F32.PACK_AB_MERGE_C R9, RZ, R2, RZ ;  /* 0x00000002ff09723e */ /* 0x002fe400048070ff */
[----:B------:R-:W-:Y:S02]  /*eaf0*/  F2FP.SATFINITE.E4M3.F32.PACK_AB_MERGE_C R3, RZ, R3, RZ ;  /* 0x00000003ff03723e */ /* 0x000fe400048070ff */
[----:B------:R-:W-:Y:S02]  /*eb00*/  F2FP.SATFINITE.E4M3.F32.PACK_AB_MERGE_C R11, RZ, R4, RZ ;  /* 0x00000004ff0b723e */ /* 0x000fe400048070ff */
[----:B------:R-:W-:Y:S01]  /*eb10*/  F2FP.SATFINITE.E4M3.F32.PACK_AB_MERGE_C R5, RZ, R5, RZ ;  /* 0x00000005ff05723e */ /* 0x000fe200048070ff */
[----:B------:R0:W-:Y:S04]  /*eb20*/  @!P5 STG.E.U8 desc[UR22][R26.64+0xf1], R7 ;  /* 0x0000f1071a00d986 */ /* 0x0001e8000c101116 */
[----:B------:R0:W-:Y:S04]  /*eb30*/  @!P4 STG.E.U8 desc[UR22][R24.64+0xf8], R9 ;  /* 0x0000f8091800c986 */ /* 0x0001e8000c101116 */
[----:B------:R0:W-:Y:S04]  /*eb40*/  @!P1 STG.E.U8 desc[UR22][R24.64+0xf9], R3 ;  /* 0x0000f90318009986 */ /* 0x0001e8000c101116 */
[----:B------:R0:W-:Y:S04]  /*eb50*/  @!P6 STG.E.U8 desc[UR22][R26.64+0xf8], R11 ;  /* 0x0000f80b1a00e986 */ /* 0x0001e8000c101116 */
[----:B------:R0:W-:Y:S02]  /*eb60*/  @!P0 STG.E.U8 desc[UR22][R26.64+0xf9], R5 ;  /* 0x0000f9051a008986 */ /* 0x0001e4000c101116 */
.L_x_298:
[----:B------:R-:W-:Y:S05]  /*eb70*/  BSYNC B0 ;  /* 0x0000000000007941 */ /* 0x000fea0003800000 */
.L_x_40:
[----:B------:R-:W2:Y:S01]  /*eb80*/  LDL.LU R22, [R1+0x84] ;  /* 0x0000840001167983 */ /* 0x000ea20000300800 */
[----:B0-----:R-:W-:Y:S01]  /*eb90*/  IMAD.U32 R3, RZ, RZ, UR18 ;  /* 0x00000012ff037e24 */ /* 0x001fe2000f8e00ff */
[----:B------:R-:W-:Y:S02]  /*eba0*/  ULDC.64 UR6, c[0x0][0x650] ;  /* 0x0001940000067ab9 */ /* 0x000fe40000000a00 */
[----:B------:R-:W3:Y:S01]  /*ebb0*/  LDL.LU R19, [R1+0x88] ;  /* 0x0000880001137983 */ /* 0x000ee20000300800 */
[----:B-----5:R-:W-:Y:S01]  /*ebc0*/  IMAD.U32 R0, RZ, RZ, UR20 ;  /* 0x00000014ff007e24 */ /* 0x020fe2000f8e00ff */
[----:B------:R0:W-:Y:S01]  /*ebd0*/  SYNCS.ARRIVE.TRANS64.A1T0 RZ, [R3+UR29], RZ ;  /* 0x000000ff03ff79a7 */ /* 0x0001e2000810001d */
[----:B------:R-:W-:Y:S02]  /*ebe0*/  IMAD.U32 R2, RZ, RZ, UR20 ;  /* 0x00000014ff027e24 */ /* 0x000fe4000f8e00ff */
[----:B------:R-:W-:Y:S02]  /*ebf0*/  IMAD.MOV.U32 R4, RZ, RZ, -0x1 ;  /* 0xffffffffff047424 */ /* 0x000fe400078e00ff */
[----:B0-----:R-:W-:Y:S01]  /*ec00*/  IMAD.U32 R3, RZ, RZ, UR15 ;  /* 0x0000000fff037e24 */ /* 0x001fe2000f8e00ff */
[----:B---3--:R-:W-:-:S02]  /*ec10*/  LEA R19, P0, R0, R19, 0x1 ;  /* 0x0000001300137211 */ /* 0x008fc400078008ff */
[----:B------:R-:W-:Y:S02]  /*ec20*/  PRMT R0, RZ, 0x7610, R0 ;  /* 0x00007610ff007816 */ /* 0x000fe40000000000 */
[----:B--2---:R-:W-:Y:S01]  /*ec30*/  LEA.HI.X R22, R2, R22, R3, 0x1, P0 ;  /* 0x0000001602167211 */ /* 0x004fe200000f0c03 */
[----:B------:R-:W-:Y:S01]  /*ec40*/  IMAD.MOV.U32 R2, RZ, RZ, -0x1 ;  /* 0xffffffffff027424 */ /* 0x000fe200078e00ff */
[----:B------:R0:W-:Y:S01]  /*ec50*/  STL [R1+0x88], R19 ;  /* 0x0000881301007387 */ /* 0x0001e20000100800 */
[----:B------:R-:W-:Y:S01]  /*ec60*/  IMAD.MOV.U32 R3, RZ, RZ, -0x1 ;  /* 0xffffffffff037424 */ /* 0x000fe200078e00ff */
[----:B------:R-:W-:Y:S02]  /*ec70*/  ISETP.GE.U32.AND P0, PT, R19, UR6, PT ;  /* 0x0000000613007c0c */ /* 0x000fe4000bf06070 */
[----:B------:R0:W-:Y:S02]  /*ec80*/  STL [R1+0x84], R22 ;  /* 0x0000841601007387 */ /* 0x0001e40000100800 */
[----:B------:R-:W-:-:S02]  /*ec90*/  ISETP.GE.U32.AND.EX P0, PT, R22, UR7, PT, P0 ;  /* 0x0000000716007c0c */ /* 0x000fc4000bf06100 */
[----:B------:R0:W-:Y:S04]  /*eca0*/  STL [R1+0x8c], R4 ;  /* 0x00008c0401007387 */ /* 0x0001e80000100800 */
[----:B------:R0:W-:Y:S04]  /*ecb0*/  STL [R1+0x7c], R2 ;  /* 0x00007c0201007387 */ /* 0x0001e80000100800 */
[----:B------:R0:W-:Y:S03]  /*ecc0*/  STL [R1+0x90], R3 ;  /* 0x0000900301007387 */ /* 0x0001e60000100800 */
[----:B------:R-:W-:Y:S05]  /*ecd0*/  @P0 BRA `(.L_x_299) ;  /* 0x0000000400740947 */ /* 0x000fea0003800000 */
[----:B------:R-:W2:Y:S01]  /*ece0*/  S2R R14, SR_CTAID.X ;  /* 0x00000000000e7919 */ /* 0x000ea20000002500 */
[----:B------:R-:W3:Y:S01]  /*ecf0*/  LDC.64 R8, c[0x0][0x628] ;  /* 0x00018a00ff087b82 */ /* 0x000ee20000000a00 */
[----:B------:R-:W-:Y:S01]  /*ed00*/  ULDC UR6, c[0x0][0x150] ;  /* 0x0000540000067ab9 */ /* 0x000fe20000000800 */
[----:B------:R-:W-:Y:S01]  /*ed10*/  IMAD.MOV.U32 R6, RZ, RZ, R19 ;  /* 0x000000ffff067224 */ /* 0x000fe200078e0013 */
[----:B------:R-:W0:Y:S01]  /*ed20*/  S2R R16, SR_CTAID.Y ;  /* 0x0000000000107919 */ /* 0x000e220000002600 */
[----:B------:R-:W-:-:S04]  /*ed30*/  IMAD.MOV.U32 R7, RZ, RZ, R22 ;  /* 0x000000ffff077224 */ /* 0x000fc800078e0016 */
[----:B------:R-:W0:Y:S08]  /*ed40*/  LDC R17, c[0x0][0x144] ;  /* 0x00005100ff117b82 */ /* 0x000e300000000800 */
[----:B------:R-:W0:Y:S08]  /*ed50*/  LDC R10, c[0x0][0x630] ;  /* 0x00018c00ff0a7b82 */ /* 0x000e300000000800 */
[----:B------:R-:W0:Y:S01]  /*ed60*/  LDC.64 R12, c[0x0][0x620] ;  /* 0x00018800ff0c7b82 */ /* 0x000e220000000a00 */
[----:B---3--:R-:W-:-:S04]  /*ed70*/  ISETP.NE.U32.AND P0, PT, R8, RZ, PT ;  /* 0x000000ff0800720c */ /* 0x008fc80003f05070 */
[----:B------:R-:W-:Y:S02]  /*ed80*/  ISETP.NE.AND.EX P0, PT, R9, RZ, PT, P0 ;  /* 0x000000ff0900720c */ /* 0x000fe40003f05300 */
[----:B--2---:R-:W-:-:S05]  /*ed90*/  I2FP.F32.U32 R0, R14 ;  /* 0x0000000e00007245 */ /* 0x004fca0000201000 */
[----:B------:R-:W-:-:S04]  /*eda0*/  FMUL R0, R0, UR6 ;  /* 0x0000000600007c20 */ /* 0x000fc80008400000 */
[----:B------:R2:W3:Y:S02]  /*edb0*/  F2I.U32.TRUNC.NTZ R15, R0 ;  /* 0x00000000000f7305 */ /* 0x0004e4000020f000 */
[----:B------:R-:W-:Y:S05]  /*edc0*/  @!P0 BRA `(.L_x_300) ;  /* 0x0000000000288947 */ /* 0x000fea0003800000 */
[----:B--2---:R-:W2:Y:S02]  /*edd0*/  LDC R0, c[0x0][0x634] ;  /* 0x00018d00ff007b82 */ /* 0x004ea40000000800 */
[----:B--2---:R-:W-:-:S05]  /*ede0*/  IADD3 R7, P0, R19, R0, RZ ;  /* 0x0000000013077210 */ /* 0x004fca0007f1e0ff */
[----:B------:R-:W-:-:S04]  /*edf0*/  IMAD.X R11, RZ, RZ, R22, P0 ;  /* 0x000000ffff0b7224 */ /* 0x000fc800000e0616 */
[----:B0-----:R-:W-:-:S04]  /*ee00*/  IMAD.WIDE.U32 R2, R11, R8, RZ ;  /* 0x000000080b027225 */ /* 0x001fc800078e00ff */
[----:B------:R-:W-:-:S04]  /*ee10*/  IMAD.WIDE.U32 R4, P0, R7, R9, R2 ;  /* 0x0000000907047225 */ /* 0x000fc80007800002 */
[----:B------:R-:W-:-:S04]  /*ee20*/  IMAD.WIDE.U32 R2, R7, R8, RZ ;  /* 0x0000000807027225 */ /* 0x000fc800078e00ff */
[----:B------:R-:W-:Y:S01]  /*ee30*/  IMAD.X R7, RZ, RZ, RZ, P0 ;  /* 0x000000ffff077224 */ /* 0x000fe200000e06ff */
[----:B------:R-:W-:Y:S01]  /*ee40*/  IADD3 RZ, P0, R3, R4, RZ ;  /* 0x0000000403ff7210 */ /* 0x000fe20007f1e0ff */
[----:B------:R-:W-:-:S04]  /*ee50*/  IMAD.MOV.U32 R6, RZ, RZ, R5 ;  /* 0x000000ffff067224 */ /* 0x000fc800078e0005 */
[----:B------:R-:W-:-:S08]  /*ee60*/  IMAD.WIDE.U32.X R6, R11, R9, R6, P0 ;  /* 0x000000090b067225 */ /* 0x000fd000000e0406 */
.L_x_300:
[-CC-:B0-----:R-:W-:Y:S01]  /*ee70*/  SHF.R.U64 R11, R6, R10.reuse, R7.reuse ;  /* 0x0000000a060b7219 */ /* 0x181fe20000001207 */
[----:B------:R-:W0:Y:S01]  /*ee80*/  LDC.64 R20, c[0x0][0x640] ;  /* 0x00019000ff147b82 */ /* 0x000e220000000a00 */
[----:B--2---:R-:W-:Y:S01]  /*ee90*/  SHF.R.U32.HI R0, RZ, R10, R7 ;  /* 0x0000000aff007219 */ /* 0x004fe20000011607 */
[----:B------:R-:W-:Y:S01]  /*eea0*/  IMAD.MOV.U32 R2, RZ, RZ, R19 ;  /* 0x000000ffff027224 */ /* 0x000fe200078e0013 */
[----:B------:R-:W-:Y:S01]  /*eeb0*/  IADD3 R5, P0, RZ, -R11, RZ ;  /* 0x8000000bff057210 */ /* 0x000fe20007f1e0ff */
[----:B---3--:R-:W-:Y:S01]  /*eec0*/  IMAD.MOV R15, RZ, RZ, -R15 ;  /* 0x000000ffff0f7224 */ /* 0x008fe200078e0a0f */
[----:B------:R-:W-:Y:S01]  /*eed0*/  ULDC UR6, c[0x0][0x154] ;  /* 0x0000550000067ab9 */ /* 0x000fe20000000800 */
[----:B------:R-:W-:Y:S02]  /*eee0*/  IMAD.MOV.U32 R7, RZ, RZ, 0x1 ;  /* 0x00000001ff077424 */ /* 0x000fe400078e00ff */
[----:B------:R-:W2:Y:S01]  /*eef0*/  LDC R4, c[0x0][0x618] ;  /* 0x00018600ff047b82 */ /* 0x000ea20000000800 */
[----:B------:R-:W-:-:S02]  /*ef00*/  IMAD.X R3, RZ, RZ, ~R0, P0 ;  /* 0x000000ffff037224 */ /* 0x000fc400000e0e00 */
[----:B------:R-:W-:Y:S02]  /*ef10*/  IMAD R17, R17, R15, R14 ;  /* 0x0000000f11117224 */ /* 0x000fe400078e020e */
[-C--:B------:R-:W-:Y:S02]  /*ef20*/  IMAD R0, R3, R12.reuse, RZ ;  /* 0x0000000c03007224 */ /* 0x080fe400078e02ff */
[----:B------:R-:W-:Y:S01]  /*ef30*/  IMAD.MOV.U32 R3, RZ, RZ, R22 ;  /* 0x000000ffff037224 */ /* 0x000fe200078e0016 */
[----:B------:R-:W3:Y:S01]  /*ef40*/  LDC R6, c[0x0][0x608] ;  /* 0x00018200ff067b82 */ /* 0x000ee20000000800 */
[----:B------:R-:W-:-:S04]  /*ef50*/  IMAD.WIDE.U32 R2, R5, R12, R2 ;  /* 0x0000000c05027225 */ /* 0x000fc800078e0002 */
[----:B------:R-:W-:-:S03]  /*ef60*/  IMAD R5, R5, R13, R0 ;  /* 0x0000000d05057224 */ /* 0x000fc600078e0200 */
[----:B------:R-:W5:Y:S01]  /*ef70*/  LDC R18, c[0x0][0x658] ;  /* 0x00019600ff127b82 */ /* 0x000f620000000800 */
[----:B------:R-:W-:Y:S01]  /*ef80*/  I2FP.F32.U32 R0, R16 ;  /* 0x0000001000007245 */ /* 0x000fe20000201000 */
[----:B------:R-:W-:Y:S01]  /*ef90*/  IMAD.IADD R3, R3, 0x1, R5 ;  /* 0x0000000103037824 */ /* 0x000fe200078e0205 */
[----:B0-----:R-:W-:Y:S01]  /*efa0*/  ISETP.NE.U32.AND P0, PT, R20, RZ, PT ;  /* 0x000000ff1400720c */ /* 0x001fe20003f05070 */
[----:B------:R-:W-:Y:S02]  /*efb0*/  IMAD.MOV.U32 R5, RZ, RZ, -0x1 ;  /* 0xffffffffff057424 */ /* 0x000fe400078e00ff */
[----:B------:R-:W-:Y:S02]  /*efc0*/  FMUL R0, R0, UR6 ;  /* 0x0000000600007c20 */ /* 0x000fe40008400000 */
[----:B------:R-:W0:Y:S01]  /*efd0*/  LDC R15, c[0x0][0x148] ;  /* 0x00005200ff0f7b82 */ /* 0x000e220000000800 */
[----:B--2---:R-:W-:Y:S01]  /*efe0*/  SHF.R.U64 R10, R2, R4, R3 ;  /* 0x00000004020a7219 */ /* 0x004fe20000001203 */
[----:B------:R2:W0:Y:S01]  /*eff0*/  F2I.U32.TRUNC.NTZ R13, R0 ;  /* 0x00000000000d7305 */ /* 0x000422000020f000 */
[----:B------:R-:W-:-:S02]  /*f000*/  ISETP.NE.AND.EX P0, PT, R21, RZ, PT, P0 ;  /* 0x000000ff1500720c */ /* 0x000fc40003f05300 */
[----:B------:R-:W-:-:S03]  /*f010*/  SHF.R.U32.HI R3, RZ, R4, R3 ;  /* 0x00000004ff037219 */ /* 0x000fc60000011603 */
[----:B------:R-:W0:Y:S01]  /*f020*/  LDC R14, c[0x0][0x600] ;  /* 0x00018000ff0e7b82 */ /* 0x000e220000000800 */
[-CC-:B---3--:R-:W-:Y:S02]  /*f030*/  SHF.R.U64 R8, R10, R6.reuse, R3.reuse ;  /* 0x000000060a087219 */ /* 0x188fe40000001203 */
[----:B------:R-:W-:-:S05]  /*f040*/  SHF.R.U32.HI R3, RZ, R6, R3 ;  /* 0x00000006ff037219 */ /* 0x000fca0000011603 */
[----:B------:R-:W3:Y:S01]  /*f050*/  LDC R22, c[0x0][0x648] ;  /* 0x00019200ff167b82 */ /* 0x000ee20000000800 */
[-CC-:B-----5:R-:W-:Y:S02]  /*f060*/  SHF.R.U64 R12, R8, R18.reuse, R3.reuse ;  /* 0x00000012080c7219 */ /* 0x1a0fe40000001203 */
[-C--:B------:R-:W-:Y:S02]  /*f070*/  SHF.L.U32 R5, R5, R18.reuse, RZ ;  /* 0x0000001205057219 */ /* 0x080fe400000006ff */
[-C--:B------:R-:W-:Y:S01]  /*f080*/  SHF.R.U32.HI R3, RZ, R18.reuse, R3 ;  /* 0x00000012ff037219 */ /* 0x080fe20000011603 */
[----:B------:R-:W-:Y:S01]  /*f090*/  IMAD.MOV.U32 R2, RZ, RZ, R12 ;  /* 0x000000ffff027224 */ /* 0x000fe200078e000c */
[----:B------:R-:W-:Y:S01]  /*f0a0*/  SHF.L.U32 R18, R7, R18, RZ ;  /* 0x0000001207127219 */ /* 0x000fe200000006ff */
[----:B------:R-:W0:Y:S01]  /*f0b0*/  LDC R23, c[0x0][0x638] ;  /* 0x00018e00ff177b82 */ /* 0x000e220000000800 */
[----:B------:R-:W-:-:S07]  /*f0c0*/  LOP3.LUT R19, RZ, R5, RZ, 0x33, !PT ;  /* 0x00000005ff137212 */ /* 0x000fce00078e33ff */
[----:B------:R-:W0:Y:S01]  /*f0d0*/  LDC R24, c[0x0][0x610] ;  /* 0x00018400ff187b82 */ /* 0x000e220000000800 */
[----:B--2---:R-:W-:Y:S05]  /*f0e0*/  @!P0 BRA `(.L_x_301) ;  /* 0x0000000000288947 */ /* 0x004fea0003800000 */
[----:B------:R-:W2:Y:S02]  /*f0f0*/  LDC R7, c[0x0][0x64c] ;  /* 0x00019300ff077b82 */ /* 0x000ea40000000800 */
[----:B--2---:R-:W-:-:S05]  /*f100*/  IADD3 R7, P0, R12, R7, RZ ;  /* 0x000000070c077210 */ /* 0x004fca0007f1e0ff */
        /* <DEDUP_REMOVED lines=8> */
.L_x_301:
[----:B---3--:R-:W-:Y:S01]  /*f190*/  SHF.R.U64 R0, R2, R22, R3 ;  /* 0x0000001602007219 */ /* 0x008fe20000001203 */
[----:B0-----:R-:W-:Y:S01]  /*f1a0*/  VIADD R7, R14, 0xffffffff ;  /* 0xffffffff0e077836 */ /* 0x001fe20000000000 */
[----:B------:R-:W-:Y:S01]  /*f1b0*/  LOP3.LUT R5, R8, R19, RZ, 0xc0, !PT ;  /* 0x0000001308057212 */ /* 0x000fe200078ec0ff */
[----:B------:R-:W-:Y:S02]  /*f1c0*/  IMAD.MOV R13, RZ, RZ, -R13 ;  /* 0x000000ffff0d7224 */ /* 0x000fe400078e0a0d */
[----:B------:R-:W-:Y:S02]  /*f1d0*/  IMAD.MOV R3, RZ, RZ, -R0 ;  /* 0x000000ffff037224 */ /* 0x000fe400078e0a00 */
[----:B------:R-:W-:Y:S01]  /*f1e0*/  IMAD R2, R18, R0, R5 ;  /* 0x0000000012027224 */ /* 0x000fe200078e0205 */
[----:B------:R-:W-:Y:S01]  /*f1f0*/  LOP3.LUT R5, R10, R7, RZ, 0xc0, !PT ;  /* 0x000000070a057212 */ /* 0x000fe200078ec0ff */
[----:B------:R-:W-:Y:S02]  /*f200*/  @P2 IMAD R17, R15, R13, R16 ;  /* 0x0000000d0f112224 */ /* 0x000fe400078e0210 */
[----:B------:R-:W-:-:S02]  /*f210*/  IMAD R0, R3, R23, R12 ;  /* 0x0000001703007224 */ /* 0x000fc400078e020c */
[----:B------:R-:W-:Y:S02]  /*f220*/  IMAD.MOV.U32 R4, RZ, RZ, 0x1 ;  /* 0x00000001ff047424 */ /* 0x000fe400078e00ff */
[----:B------:R-:W-:Y:S02]  /*f230*/  IMAD R2, R2, R24, R17 ;  /* 0x0000001802027224 */ /* 0x000fe400078e0211 */
[----:B------:R-:W-:Y:S01]  /*f240*/  IMAD R3, R0, R14, R5 ;  /* 0x0000000e00037224 */ /* 0x000fe200078e0205 */
[----:B------:R-:W-:-:S04]  /*f250*/  PRMT R0, R4, 0x7610, R0 ;  /* 0x0000761004007816 */ /* 0x000fc80000000000 */
[----:B------:R-:W-:Y:S02]  /*f260*/  SEL R4, R3, R2, !P2 ;  /* 0x0000000203047207 */ /* 0x000fe40005000000 */
[----:B------:R-:W-:-:S03]  /*f270*/  SEL R2, R2, R3, !P2 ;  /* 0x0000000302027207 */ /* 0x000fc60005000000 */
[----:B------:R2:W-:Y:S04]  /*f280*/  STL [R1+0x90], R4 ;  /* 0x0000900401007387 */ /* 0x0005e80000100800 */
[----:B------:R2:W-:Y:S04]  /*f290*/  STL [R1+0x7c], R11 ;  /* 0x00007c0b01007387 */ /* 0x0005e80000100800 */
[----:B------:R2:W-:Y:S02]  /*f2a0*/  STL [R1+0x8c], R2 ;  /* 0x00008c0201007387 */ /* 0x0005e40000100800 */
.L_x_299:
[----:B------:R-:W-:Y:S01]  /*f2b0*/  LOP3.LUT P0, RZ, R0, 0xff, RZ, 0xc0, !PT ;  /* 0x000000ff00ff7812 */ /* 0x000fe2000780c0ff */
[----:B------:R-:W-:-:S12]  /*f2c0*/  ULOP3.LUT UR30, UR30, 0x1, URZ, 0x3c, !UPT ;  /* 0x000000011e1e7892 */ /* 0x000fd8000f8e3c3f */
[----:B------:R-:W-:Y:S05]  /*f2d0*/  @P0 BRA `(.L_x_302) ;  /* 0xffffff2400d00947 */ /* 0x000fea000383ffff */
[----:B------:R-:W-:Y:S05]  /*f2e0*/  EXIT ;  /* 0x000000000000794d */ /* 0x000fea0003800000 */
.L_x_18:
[----:B------:R-:W-:-:S08]  /*f2f0*/  ISETP.NE.AND P0, PT, RZ, UR6, PT ;  /* 0x00000006ff007c0c */ /* 0x000fd0000bf05270 */
[----:B0123--:R-:W0:-:S00]  /*f300*/  USETMAXREG.DEALLOC.CTAPOOL 0x28 ;  /* 0x00000028000079c8 */ /* 0x00fe0000080e0500 */
[----:B------:R-:W-:Y:S05]  /*f310*/  @P0 EXIT ;  /* 0x000000000000094d */ /* 0x000fea0003800000 */
[----:B0-----:R-:W-:Y:S01]  /*f320*/  LOP3.LUT P0, RZ, R0, 0xff, RZ, 0xc0, !PT ;  /* 0x000000ff00ff7812 */ /* 0x001fe2000780c0ff */
[----:B------:R-:W-:Y:S02]  /*f330*/  IMAD.MOV.U32 R0, RZ, RZ, 0x1 ;  /* 0x00000001ff007424 */ /* 0x000fe400078e00ff */
[----:B------:R-:W-:-:S10]  /*f340*/  IMAD.MOV.U32 R8, RZ, RZ, RZ ;  /* 0x000000ffff087224 */ /* 0x000fd400078e00ff */
[----:B------:R-:W-:Y:S05]  /*f350*/  @!P0 BRA `(.L_x_303) ;  /* 0x0000000c00608947 */ /* 0x000fea0003800000 */
[----:B------:R-:W0:Y:S01]  /*f360*/  S2R R9, SR_CgaCtaId ;  /* 0x0000000000097919 */ /* 0x000e220000008800 */
[----:B------:R-:W-:Y:S01]  /*f370*/  LOP3.LUT P0, RZ, R2, 0x1f, RZ, 0xc0, !PT ;  /* 0x0000001f02ff7812 */ /* 0x000fe2000780c0ff */
[----:B------:R-:W-:Y:S01]  /*f380*/  ULDC UR5, c[0x0][0x658] ;  /* 0x0001960000057ab9 */ /* 0x000fe20000000800 */
[----:B------:R-:W-:Y:S01]  /*f390*/  UMOV UR6, 0xffffffff ;  /* 0xffffffff00067882 */ /* 0x000fe20000000000 */
[----:B------:R-:W-:Y:S01]  /*f3a0*/  BSSY B0, `(.L_x_303) ;  /* 0x00000d3000007945 */ /* 0x000fe20003800000 */
[----:B------:R-:W-:Y:S01]  /*f3b0*/  USHF.L.U32 UR6, UR6, UR5, URZ ;  /* 0x0000000506067299 */ /* 0x000fe2000800063f */
[C---:B------:R-:W-:Y:S01]  /*f3c0*/  ISETP.NE.AND P3, PT, R3.reuse, RZ, PT ;  /* 0x000000ff0300720c */ /* 0x040fe20003f65270 */
[----:B------:R-:W-:Y:S01]  /*f3d0*/  IMAD.MOV.U32 R11, RZ, RZ, 0x1 ;  /* 0x00000001ff0b7424 */ /* 0x000fe200078e00ff */
[----:B------:R-:W-:Y:S01]  /*f3e0*/  ISETP.NE.OR P0, PT, R3, RZ, !P0 ;  /* 0x000000ff0300720c */ /* 0x000fe20004705670 */
[----:B------:R-:W-:Y:S01]  /*f3f0*/  IMAD.MOV.U32 R0, RZ, RZ, 0x1 ;  /* 0x00000001ff007424 */ /* 0x000fe200078e00ff */
[----:B------:R-:W-:Y:S01]  /*f400*/  ULDC UR4, c[0x0][0x600] ;  /* 0x0001800000047ab9 */ /* 0x000fe20000000800 */
[----:B------:R-:W-:Y:S01]  /*f410*/  IMAD.MOV.U32 R8, RZ, RZ, RZ ;  /* 0x000000ffff087224 */ /* 0x000fe200078e00ff */
[----:B------:R-:W-:Y:S01]  /*f420*/  UMOV UR7, 0x1 ;  /* 0x0000000100077882 */ /* 0x000fe20000000000 */
[----:B------:R-:W-:-:S02]  /*f430*/  UIADD3 UR26, UR14, 0x1, URZ ;  /* 0x000000010e1a7890 */ /* 0x000fc4000fffe03f */
[----:B------:R-:W-:Y:S02]  /*f440*/  ULOP3.LUT UR27, UR13, 0x2, URZ, 0xfc, !UPT ;  /* 0x000000020d1b7892 */ /* 0x000fe4000f8efc3f */
[----:B------:R-:W-:Y:S02]  /*f450*/  UIADD3 UR4, UR4, -0x1, URZ ;  /* 0xffffffff04047890 */ /* 0x000fe4000fffe03f */
[----:B------:R-:W-:Y:S02]  /*f460*/  USHF.L.U32 UR22, UR7, UR5, URZ ;  /* 0x0000000507167299 */ /* 0x000fe4000800063f */
[----:B------:R-:W-:Y:S01]  /*f470*/  ULOP3.LUT UR19, URZ, UR6, URZ, 0x33, !UPT ;  /* 0x000000063f137292 */ /* 0x000fe2000f8e333f */
[----:B------:R-:W-:Y:S01]  /*f480*/  ULDC.64 UR24, c[0x0][0x198] ;  /* 0x0000660000187ab9 */ /* 0x000fe20000000a00 */
[C---:B0-----:R-:W-:Y:S02]  /*f490*/  IMAD.SHL.U32 R10, R9.reuse, 0x80, RZ ;  /* 0x00000080090a7824 */ /* 0x041fe400078e00ff */
[----:B------:R-:W-:-:S03]  /*f4a0*/  IMAD.SHL.U32 R9, R9, 0x1000, RZ ;  /* 0x0000100009097824 */ /* 0x000fc600078e00ff */
[----:B------:R-:W-:Y:S02]  /*f4b0*/  LOP3.LUT R10, R10, 0x80, RZ, 0xc0, !PT ;  /* 0x000000800a0a7812 */ /* 0x000fe400078ec0ff */
[----:B------:R-:W-:-:S07]  /*f4c0*/  LOP3.LUT R9, R9, 0x1000, RZ, 0xc0, !PT ;  /* 0x0000100009097812 */ /* 0x000fce00078ec0ff */
.L_x_315:
[----:B------:R-:W-:-:S03]  /*f4d0*/  UMOV UR5, 0xffffffff ;  /* 0xffffffff00057882 */ /* 0x000fc60000000000 */
[----:B01----:R-:W-:Y:S05]  /*f4e0*/  BRA.DIV UR5, `(.L_x_304) ;  /* 0x0000001a05b07947 */ /* 0x003fea000b800000 */
[----:B------:R-:W-:-:S13]  /*f4f0*/  ELECT P1, URZ, PT ;  /* 0x00000000003f782f */ /* 0x000fda0003820000 */
.L_x_346:
[----:B------:R-:W0:Y:S01]  /*f500*/  LDC R2, c[0x0][0x28c] ;  /* 0x0000a300ff027b82 */ /* 0x000e220000000800 */
[----:B------:R-:W-:Y:S01]  /*f510*/  BSSY B1, `(.L_x_305) ;  /* 0x000003d000017945 */ /* 0x000fe20003800000 */
[----:B0-----:R-:W-:-:S13]  /*f520*/  ISETP.LT.OR P1, PT, R2, 0x1, !P1 ;  /* 0x000000010200780c */ /* 0x001fda0004f21670 */
[----:B------:R-:W-:Y:S05]  /*f530*/  @P1 BRA `(.L_x_306) ;  /* 0x0000000000e81947 */ /* 0x000fea0003800000 */
[----:B------:R-:W2:Y:S04]  /*f540*/  LDL.LU R4, [R1+0x90] ;  /* 0x0000900001047983 */ /* 0x000ea80000300800 */
[----:B------:R-:W3:Y:S01]  /*f550*/  LDL.LU R3, [R1+0x8c] ;  /* 0x00008c0001037983 */ /* 0x000ee20000300800 */
[----:B------:R-:W-:Y:S02]  /*f560*/  IMAD.MOV.U32 R14, RZ, RZ, RZ ;  /* 0x000000ffff0e7224 */ /* 0x000fe400078e00ff */
[----:B------:R-:W-:Y:S02]  /*f570*/  IMAD.U32 R15, RZ, RZ, UR26 ;  /* 0x0000001aff0f7e24 */ /* 0x000fe4000f8e00ff */
[----:B------:R-:W-:Y:S02]  /*f580*/  IMAD.MOV.U32 R2, RZ, RZ, R0 ;  /* 0x000000ffff027224 */ /* 0x000fe400078e0000 */
[----:B--2---:R-:W-:-:S02]  /*f590*/  IMAD R6, R4, 0x100, R10 ;  /* 0x0000010004067824 */ /* 0x004fc400078e020a */
[----:B------:R-:W-:Y:S02]  /*f5a0*/  IMAD.MOV.U32 R4, RZ, RZ, R8 ;  /* 0x000000ffff047224 */ /* 0x000fe400078e0008 */
[----:B---3--:R-:W-:-:S07]  /*f5b0*/  IMAD.SHL.U32 R7, R3, 0x40, RZ ;  /* 0x0000004003077824 */ /* 0x008fce00078e00ff */
.L_x_310:
[----:B------:R-:W0:Y:S01]  /*f5c0*/  S2R R12, SR_CgaCtaId ;  /* 0x00000000000c7919 */ /* 0x000e220000008800 */
[----:B------:R-:W-:Y:S01]  /*f5d0*/  MOV R3, 0x400 ;  /* 0x0000040000037802 */ /* 0x000fe20000000f00 */
[----:B------:R-:W1:Y:S03]  /*f5e0*/  @!P3 LDC R5, c[0x0][0x500] ;  /* 0x00014000ff05bb82 */ /* 0x000e660000000800 */
[----:B0-----:R-:W-:Y:S02]  /*f5f0*/  LEA R13, R12, R3, 0x18 ;  /* 0x000000030c0d7211 */ /* 0x001fe400078ec0ff */
[----:B------:R-:W-:-:S03]  /*f600*/  SHF.L.U32 R3, R2, 0x1f, RZ ;  /* 0x0000001f02037819 */ /* 0x000fc600000006ff */
[----:B------:R-:W-:-:S04]  /*f610*/  IMAD R12, R4, 0x8, R13 ;  /* 0x00000008040c7824 */ /* 0x000fc800078e020d */
[----:B------:R-:W0:Y:S02]  /*f620*/  SYNCS.PHASECHK.TRANS64.TRYWAIT P1, [R12+URZ+0xb0], R3 ;  /* 0x0000b0030c0075a7 */ /* 0x000e24000802017f */
[----:B01----:R-:W-:Y:S05]  /*f630*/  @!P1 BRA `(.L_x_307) ;  /* 0x00000018007c9947 */ /* 0x003fea0003800000 */
.L_x_347:
[----:B------:R-:W-:Y:S01]  /*f640*/  UPRMT UR5, UR27, 0x9910, URZ ;  /* 0x000099101b057896 */ /* 0x000fe2000800003f */
[----:B------:R1:W-:Y:S03]  /*f650*/  @!P3 SYNCS.ARRIVE.TRANS64 RZ, [R12+URZ], R5 ;  /* 0x000000050cffb9a7 */ /* 0x0003e6000800003f */
[----:B------:R-:W-:-:S06]  /*f660*/  UISETP.NE.AND UP0, UPT, UR5, 0x2, UPT ;  /* 0x000000020500788c */ /* 0x000fcc000bf05270 */
[----:B------:R-:W-:-:S13]  /*f670*/  PLOP3.LUT P1, PT, PT, PT, UP0, 0x80, 0x0 ;  /* 0x000000000000781c */ /* 0x000fda0003f2f008 */
[----:B-1----:R-:W-:Y:S05]  /*f680*/  @P1 BRA `(.L_x_308) ;  /* 0x0000000000041947 */ /* 0x002fea0003800000 */
[----:B------:R-:W-:Y:S01]  /*f690*/  BPT.TRAP 0x1 ;  /* 0x000000040000795c */ /* 0x000fe20000300000 */
.L_x_308:
[----:B------:R-:W-:Y:S05]  /*f6a0*/  @P0 BRA `(.L_x_309) ;  /* 0x0000000000040947 */ /* 0x000fea0003800000 */
[----:B------:R-:W-:Y:S01]  /*f6b0*/  BPT.TRAP 0x1 ;  /* 0x000000040000795c */ /* 0x000fe20000300000 */
.L_x_309:
[----:B------:R-:W2:Y:S01]  /*f6c0*/  LDL R16, [R1+0x7c] ;  /* 0x00007c0001107983 */ /* 0x000ea20000100800 */
[C---:B0-----:R-:W-:Y:S01]  /*f6d0*/  IMAD R3, R4.reuse, 0x800, R13 ;  /* 0x0000080004037824 */ /* 0x041fe200078e020d */
[----:B------:R-:W-:Y:S01]  /*f6e0*/  R2UR UR18, R13 ;  /* 0x000000000d1272ca */ /* 0x000fe200000e0000 */
[----:B------:R-:W-:Y:S01]  /*f6f0*/  IMAD R5, R4, 0x2000, R9 ;  /* 0x0000200004057824 */ /* 0x000fe200078e0209 */
[----:B------:R-:W-:Y:S01]  /*f700*/  R2UR UR9, R12 ;  /* 0x000000000c0972ca */ /* 0x000fe200000e0000 */
[----:B------:R-:W-:Y:S01]  /*f710*/  VIADD R15, R15, 0xffffffff ;  /* 0xffffffff0f0f7836 */ /* 0x000fe20000000000 */
[----:B------:R-:W-:Y:S01]  /*f720*/  R2UR UR5, R3 ;  /* 0x00000000030572ca */ /* 0x000fe200000e0000 */
[----:B------:R-:W-:Y:S01]  /*f730*/  UIADD3 UR6, UP0, UR24, 0xf0, URZ ;  /* 0x000000f018067890 */ /* 0x000fe2000ff1e03f */
[----:B------:R-:W-:Y:S01]  /*f740*/  R2UR UR8, R5 ;  /* 0x00000000050872ca */ /* 0x000fe200000e0000 */
[----:B------:R-:W-:Y:S01]  /*f750*/  UIADD3 UR28, UP1, UR24, 0x1f0, URZ ;  /* 0x000001f0181c7890 */ /* 0x000fe2000ff3e03f */
[----:B------:R-:W-:Y:S01]  /*f760*/  R2UR UR11, R7 ;  /* 0x00000000070b72ca */ /* 0x000fe200000e0000 */
[----:B------:R-:W-:Y:S01]  /*f770*/  UIADD3.X UR7, URZ, UR25, URZ, UP0, !UPT ;  /* 0x000000193f077290 */ /* 0x000fe200087fe43f */
[----:B------:R-:W-:Y:S01]  /*f780*/  R2UR UR10, R14 ;  /* 0x000000000e0a72ca */ /* 0x000fe200000e0000 */
[----:B------:R-:W-:Y:S01]  /*f790*/  VIADD R4, R4, 0x1 ;  /* 0x0000000104047836 */ /* 0x000fe20000000000 */
[----:B------:R-:W-:Y:S01]  /*f7a0*/  R2UR UR23, R6 ;  /* 0x00000000061772ca */ /* 0x000fe200000e0000 */
[----:B------:R-:W-:Y:S01]  /*f7b0*/  UIADD3.X UR29, URZ, UR25, URZ, UP1, !UPT ;  /* 0x000000193f1d7290 */ /* 0x000fe20008ffe43f */
[----:B------:R-:W-:Y:S01]  /*f7c0*/  ISETP.GT.AND P4, PT, R15, 0x1, PT ;  /* 0x000000010f00780c */ /* 0x000fe20003f84270 */
[----:B------:R-:W-:Y:S01]  /*f7d0*/  UMOV UR16, 0x0 ;  /* 0x0000000000107882 */ /* 0x000fe20000000000 */
[----:B------:R-:W-:Y:S01]  /*f7e0*/  UMOV UR17, 0x10000000 ;  /* 0x1000000000117882 */ /* 0x000fe20000000000 */
[----:B------:R-:W-:Y:S01]  /*f7f0*/  UIADD3 UR5, UR5, 0x280, URZ ;  /* 0x0000028005057890 */ /* 0x000fe2000fffe03f */
[----:B------:R-:W-:Y:S01]  /*f800*/  ISETP.NE.AND P1, PT, R4, 0x16, PT ;  /* 0x000000160400780c */ /* 0x000fe20003f25270 */
[----:B------:R-:W-:Y:S01]  /*f810*/  UIADD3 UR18, UR18, 0xb280, UR8 ;  /* 0x0000b28012127890 */ /* 0x000fe2000fffe008 */
[----:B------:R-:W-:Y:S01]  /*f820*/  VIADD R14, R14, 0x20 ;  /* 0x000000200e0e7836 */ /* 0x000fe20000000000 */
[----:B------:R-:W-:Y:S01]  /*f830*/  UMOV UR30, 0x30000 ;  /* 0x00030000001e7882 */ /* 0x000fe20000000000 */
[----:B------:R-:W-:-:S02]  /*f840*/  SEL R3, RZ, 0x1, P1 ;  /* 0x00000001ff037807 */ /* 0x000fc40000800000 */
[----:B------:R-:W-:Y:S01]  /*f850*/  UMOV UR8, UR5 ;  /* 0x0000000500087c82 */ /* 0x000fe20008000000 */
[----:B------:R-:W-:Y:S02]  /*f860*/  SEL R4, R4, RZ, P1 ;  /* 0x000000ff04047207 */ /* 0x000fe40000800000 */
[----:B------:R-:W-:Y:S02]  /*f870*/  LOP3.LUT R2, R2, R3, RZ, 0x3c, !PT ;  /* 0x0000000302027212 */ /* 0x000fe400078e3cff */
[----:B--2---:R-:W-:-:S13]  /*f880*/  R2UR UR12, R16 ;  /* 0x00000000100c72ca */ /* 0x004fda00000e0000 */
[----:B------:R0:W-:Y:S02]  /*f890*/  UTMALDG.3D [UR8], [UR6], desc[UR16] ;  /* 0x00001008060075b4 */ /* 0x0001e40008011000 */
[----:B0-----:R-:W-:Y:S01]  /*f8a0*/  UMOV UR11, UR23 ;  /* 0x00000017000b7c82 */ /* 0x001fe20008000000 */
[----:B------:R-:W-:Y:S02]  /*f8b0*/  UMOV UR8, UR18 ;  /* 0x0000001200087c82 */ /* 0x000fe40008000000 */
[----:B------:R0:W-:Y:S02]  /*f8c0*/  UTMALDG.3D.MULTICAST [UR8], [UR28], UR30, desc[UR16] ;  /* 0x000010081c0073b4 */ /* 0x0001e4000801181e */
[----:B0-----:R-:W-:Y:S05]  /*f8d0*/  @P4 BRA `(.L_x_310) ;  /* 0xfffffffc00384947 */ /* 0x001fea000383ffff */
.L_x_306:
[----:B------:R-:W-:Y:S05]  /*f8e0*/  BSYNC B1 ;  /* 0x0000000000017941 */ /* 0x000fea0003800000 */
.L_x_305:
[----:B------:R-:W2:Y:S01]  /*f8f0*/  LDL.LU R17, [R1+0x84] ;  /* 0x0000840001117983 */ /* 0x000ea20000300800 */
[----:B------:R-:W-:Y:S01]  /*f900*/  LOP3.LUT P5, RZ, R11, 0xff, RZ, 0xc0, !PT ;  /* 0x000000ff0bff7812 */ /* 0x000fe200078ac0ff */
[----:B------:R-:W-:Y:S01]  /*f910*/  VIADD R8, R8, UR14 ;  /* 0x0000000e08087c36 */ /* 0x000fe20008000000 */
[----:B------:R-:W-:Y:S01]  /*f920*/  UISETP.GE.U32.AND UP0, UPT, UR14, 0x16, UPT ;  /* 0x000000160e00788c */ /* 0x000fe2000bf06070 */
[----:B------:R-:W3:Y:S01]  /*f930*/  LDL.LU R16, [R1+0x88] ;  /* 0x0000880001107983 */ /* 0x000ee20000300800 */
[----:B------:R-:W-:Y:S01]  /*f940*/  IMAD.U32 R5, RZ, RZ, UR14 ;  /* 0x0000000eff057e24 */ /* 0x000fe2000f8e00ff */
[----:B------:R-:W-:Y:S01]  /*f950*/  ULDC.64 UR6, c[0x0][0x650] ;  /* 0x0001940000067ab9 */ /* 0x000fe20000000a00 */
[----:B------:R-:W-:Y:S01]  /*f960*/  ISETP.GT.U32.AND P1, PT, R8, 0x15, PT ;  /* 0x000000150800780c */ /* 0x000fe20003f24070 */
[----:B------:R-:W-:Y:S01]  /*f970*/  BSSY B1, `(.L_x_311) ;  /* 0x0000073000017945 */ /* 0x000fe20003800000 */
[----:B------:R-:W-:Y:S02]  /*f980*/  PLOP3.LUT P4, PT, PT, PT, UP0, 0x80, 0x0 ;  /* 0x000000000000781c */ /* 0x000fe40003f8f008 */
[----:B------:R-:W-:-:S02]  /*f990*/  ISETP.LT.U32.AND P1, PT, R5, 0x16, P1 ;  /* 0x000000160500780c */ /* 0x000fc40000f21070 */
[----:B------:R-:W-:Y:S01]  /*f9a0*/  PRMT R11, RZ, 0x7610, R11 ;  /* 0x00007610ff0b7816 */ /* 0x000fe2000000000b */
[----:B------:R-:W0:Y:S01]  /*f9b0*/  @P5 S2R R3, SR_CgaCtaId ;  /* 0x0000000000035919 */ /* 0x000e220000008800 */
[----:B------:R-:W-:-:S04]  /*f9c0*/  @P5 MOV R2, 0x400 ;  /* 0x0000040000025802 */ /* 0x000fc80000000f00 */
[----:B0-----:R-:W-:Y:S01]  /*f9d0*/  @P5 LEA R4, R3, R2, 0x18 ;  /* 0x0000000203045211 */ /* 0x001fe200078ec0ff */
[----:B------:R-:W-:-:S03]  /*f9e0*/  IMAD.WIDE.U32 R2, R8, -0x45d1745d, RZ ;  /* 0xba2e8ba308027825 */ /* 0x000fc600078e00ff */
[----:B------:R0:W-:Y:S02]  /*f9f0*/  @P5 SYNCS.ARRIVE.TRANS64.A1T0 RZ, [R4+URZ+0x198], RZ ;  /* 0x000198ff04ff59a7 */ /* 0x0001e4000810003f */
[----:B------:R-:W-:Y:S02]  /*fa00*/  SHF.R.U32.HI R5, RZ, 0x4, R3 ;  /* 0x00000004ff057819 */ /* 0x000fe40000011603 */
[----:B------:R-:W-:Y:S02]  /*fa10*/  SEL R3, RZ, 0x1, !P1 ;  /* 0x00000001ff037807 */ /* 0x000fe40004800000 */
[----:B------:R-:W-:Y:S01]  /*fa20*/  PRMT R2, RZ, 0x7610, R2 ;  /* 0x00007610ff027816 */ /* 0x000fe20000000002 */
[----:B------:R-:W-:Y:S01]  /*fa30*/  IMAD R8, R5, -0x16, R8 ;  /* 0xffffffea05087824 */ /* 0x000fe200078e0208 */
[----:B------:R-:W-:Y:S01]  /*fa40*/  LOP3.LUT R0, R0, R3, RZ, 0x3c, !PT ;  /* 0x0000000300007212 */ /* 0x000fe200078e3cff */
[----:B0-----:R-:W-:Y:S02]  /*fa50*/  IMAD.MOV.U32 R4, RZ, RZ, -0x1 ;  /* 0xffffffffff047424 */ /* 0x001fe400078e00ff */
[----:B------:R-:W-:Y:S01]  /*fa60*/  IMAD.MOV.U32 R3, RZ, RZ, -0x1 ;  /* 0xffffffffff037424 */ /* 0x000fe200078e00ff */
[----:B------:R-:W-:Y:S01]  /*fa70*/  @P4 LOP3.LUT R0, R0, 0x1, R5, 0x78, !PT ;  /* 0x0000000100004812 */ /* 0x000fe200078e7805 */
[----:B------:R-:W-:Y:S01]  /*fa80*/  IMAD.MOV.U32 R5, RZ, RZ, -0x1 ;  /* 0xffffffffff057424 */ /* 0x000fe200078e00ff */
[----:B---3--:R-:W-:-:S04]  /*fa90*/  IADD3 R16, P5, R16, UR20, RZ ;  /* 0x0000001410107c10 */ /* 0x008fc8000ffbe0ff */
[----:B--2---:R-:W-:Y:S01]  /*faa0*/  IADD3.X R17, R17, UR15, RZ, P5, !PT ;  /* 0x0000000f11117c10 */ /* 0x004fe2000affe4ff */
[----:B------:R0:W-:Y:S01]  /*fab0*/  STL [R1+0x88], R16 ;  /* 0x0000881001007387 */ /* 0x0001e20000100800 */
[----:B------:R-:W-:-:S03]  /*fac0*/  ISETP.GE.U32.AND P1, PT, R16, UR6, PT ;  /* 0x0000000610007c0c */ /* 0x000fc6000bf26070 */
[----:B------:R0:W-:Y:S01]  /*fad0*/  STL [R1+0x84], R17 ;  /* 0x0000841101007387 */ /* 0x0001e20000100800 */
[----:B------:R-:W-:-:S03]  /*fae0*/  ISETP.GE.U32.AND.EX P1, PT, R17, UR7, PT, P1 ;  /* 0x0000000711007c0c */ /* 0x000fc6000bf26110 */
[----:B------:R0:W-:Y:S04]  /*faf0*/  STL [R1+0x8c], R5 ;  /* 0x00008c0501007387 */ /* 0x0001e80000100800 */
[----:B------:R0:W-:Y:S04]  /*fb00*/  STL [R1+0x90], R4 ;  /* 0x0000900401007387 */ /* 0x0001e80000100800 */
[----:B------:R0:W-:Y:S02]  /*fb10*/  STL [R1+0x7c], R3 ;  /* 0x00007c0301007387 */ /* 0x0001e40000100800 */
[----:B------:R-:W-:Y:S05]  /*fb20*/  @P1 BRA `(.L_x_312) ;  /* 0x00000004005c1947 */ /* 0x000fea0003800000 */
[----:B------:R-:W-:Y:S01]  /*fb30*/  ULDC.64 UR6, c[0x0][0x628] ;  /* 0x00018a0000067ab9 */ /* 0x000fe20000000a00 */
[----:B------:R-:W1:Y:S01]  /*fb40*/  S2R R13, SR_CTAID.X ;  /* 0x00000000000d7919 */ /* 0x000e620000002500 */
[----:B------:R-:W-:Y:S01]  /*fb50*/  ISETP.NE.U32.AND P1, PT, RZ, UR6, PT ;  /* 0x00000006ff007c0c */ /* 0x000fe2000bf25070 */
[----:B------:R-:W-:Y:S01]  /*fb60*/  ULDC UR8, c[0x0][0x630] ;  /* 0x00018c0000087ab9 */ /* 0x000fe20000000800 */
[----:B------:R-:W-:Y:S01]  /*fb70*/  IMAD.MOV.U32 R2, RZ, RZ, R16 ;  /* 0x000000ffff027224 */ /* 0x000fe200078e0010 */
[----:B------:R-:W2:Y:S01]  /*fb80*/  S2R R12, SR_CTAID.Y ;  /* 0x00000000000c7919 */ /* 0x000ea20000002600 */
[----:B------:R-:W-:Y:S01]  /*fb90*/  ISETP.NE.AND.EX P1, PT, RZ, UR7, PT, P1 ;  /* 0x00000007ff007c0c */ /* 0x000fe2000bf25310 */
[----:B0-----:R-:W-:-:S12]  /*fba0*/  IMAD.MOV.U32 R3, RZ, RZ, R17 ;  /* 0x000000ffff037224 */ /* 0x001fd800078e0011 */
[----:B------:R-:W-:Y:S05]  /*fbb0*/  @!P1 BRA `(.L_x_313) ;  /* 0x0000000000289947 */ /* 0x000fea0003800000 */
[----:B------:R-:W-:Y:S02]  /*fbc0*/  ULDC UR5, c[0x0][0x634] ;  /* 0x00018d0000057ab9 */ /* 0x000fe40000000800 */
[----:B------:R-:W-:-:S05]  /*fbd0*/  IADD3 R7, P1, R16, UR5, RZ ;  /* 0x0000000510077c10 */ /* 0x000fca000ff3e0ff */
[----:B------:R-:W-:-:S04]  /*fbe0*/  IMAD.X R15, RZ, RZ, R17, P1 ;  /* 0x000000ffff0f7224 */ /* 0x000fc800008e0611 */
[----:B------:R-:W-:-:S04]  /*fbf0*/  IMAD.WIDE.U32 R4, R15, UR6, RZ ;  /* 0x000000060f047c25 */ /* 0x000fc8000f8e00ff */
[----:B------:R-:W-:-:S04]  /*fc00*/  IMAD.WIDE.U32 R4, P1, R7, UR7, R4 ;  /* 0x0000000707047c25 */ /* 0x000fc8000f820004 */
[----:B------:R-:W-:-:S04]  /*fc10*/  IMAD.WIDE.U32 R6, R7, UR6, RZ ;  /* 0x0000000607067c25 */ /* 0x000fc8000f8e00ff */
[----:B------:R-:W-:Y:S01]  /*fc20*/  IMAD.X R3, RZ, RZ, RZ, P1 ;  /* 0x000000ffff037224 */ /* 0x000fe200008e06ff */
[----:B------:R-:W-:Y:S01]  /*fc30*/  IADD3 RZ, P1, R7, R4, RZ ;  /* 0x0000000407ff7210 */ /* 0x000fe20007f3e0ff */
[----:B------:R-:W-:-:S04]  /*fc40*/  IMAD.MOV.U32 R2, RZ, RZ, R5 ;  /* 0x000000ffff027224 */ /* 0x000fc800078e0005 */
[----:B------:R-:W-:-:S08]  /*fc50*/  IMAD.WIDE.U32.X R2, R15, UR7, R2, P1 ;  /* 0x000000070f027c25 */ /* 0x000fd000088e0402 */
.L_x_313:
[--C-:B------:R-:W-:Y:S01]  /*fc60*/  SHF.R.U64 R6, R2, UR8, R3.reuse ;  /* 0x0000000802067c19 */ /* 0x100fe20008001203 */
[----:B------:R-:W-:Y:S01]  /*fc70*/  ULDC.64 UR6, c[0x0][0x620] ;  /* 0x0001880000067ab9 */ /* 0x000fe20000000a00 */
[----:B------:R-:W-:Y:S01]  /*fc80*/  SHF.R.U32.HI R2, RZ, UR8, R3 ;  /* 0x00000008ff027c19 */ /* 0x000fe20008011603 */
[----:B------:R-:W-:Y:S01]  /*fc90*/  IMAD.MOV.U32 R3, RZ, RZ, R17 ;  /* 0x000000ffff037224 */ /* 0x000fe200078e0011 */
[----:B------:R-:W-:Y:S01]  /*fca0*/  IADD3 R5, P1, RZ, -R6, RZ ;  /* 0x80000006ff057210 */ /* 0x000fe20007f3e0ff */
[----:B------:R-:W-:Y:S01]  /*fcb0*/  ULDC UR5, c[0x0][0x150] ;  /* 0x0000540000057ab9 */ /* 0x000fe20000000800 */
[----:B-1----:R-:W-:Y:S01]  /*fcc0*/  I2FP.F32.U32 R7, R13 ;  /* 0x0000000d00077245 */ /* 0x002fe20000201000 */
[----:B------:R-:W0:Y:S01]  /*fcd0*/  LDC R18, c[0x0][0x144] ;  /* 0x00005100ff127b82 */ /* 0x000e220000000800 */
[----:B------:R-:W-:Y:S01]  /*fce0*/  ULDC.64 UR8, c[0x0][0x640] ;  /* 0x0001900000087ab9 */ /* 0x000fe20000000a00 */
[----:B------:R-:W-:Y:S01]  /*fcf0*/  IMAD.X R2, RZ, RZ, ~R2, P1 ;  /* 0x000000ffff027224 */ /* 0x000fe200008e0e02 */
[----:B------:R-:W-:-:S03]  /*fd00*/  ISETP.NE.U32.AND P1, PT, RZ, UR8, PT ;  /* 0x00000008ff007c0c */ /* 0x000fc6000bf25070 */
[----:B------:R-:W-:Y:S01]  /*fd10*/  IMAD R4, R2, UR6, RZ ;  /* 0x0000000602047c24 */ /* 0x000fe2000f8e02ff */
[----:B------:R-:W-:Y:S01]  /*fd20*/  ISETP.NE.AND.EX P1, PT, RZ, UR9, PT, P1 ;  /* 0x00000009ff007c0c */ /* 0x000fe2000bf25310 */
[----:B------:R-:W-:Y:S01]  /*fd30*/  IMAD.MOV.U32 R2, RZ, RZ, R16 ;  /* 0x000000ffff027224 */ /* 0x000fe200078e0010 */
[----:B------:R-:W1:Y:S03]  /*fd40*/  LDC R15, c[0x0][0x148] ;  /* 0x00005200ff0f7b82 */ /* 0x000e660000000800 */
[----:B------:R-:W-:Y:S01]  /*fd50*/  IMAD.WIDE.U32 R2, R5, UR6, R2 ;  /* 0x0000000605027c25 */ /* 0x000fe2000f8e0002 */
[----:B------:R-:W-:-:S03]  /*fd60*/  ULDC UR6, c[0x0][0x154] ;  /* 0x0000550000067ab9 */ /* 0x000fc60000000800 */
[----:B------:R-:W-:Y:S02]  /*fd70*/  IMAD R5, R5, UR7, R4 ;  /* 0x0000000705057c24 */ /* 0x000fe4000f8e0204 */
[----:B------:R-:W-:Y:S01]  /*fd80*/  FMUL R4, R7, UR5 ;  /* 0x0000000507047c20 */ /* 0x000fe20008400000 */
[----:B------:R-:W-:Y:S01]  /*fd90*/  ULDC UR5, c[0x0][0x618] ;  /* 0x0001860000057ab9 */ /* 0x000fe20000000800 */
[----:B------:R-:W-:Y:S01]  /*fda0*/  ULDC UR7, c[0x0][0x608] ;  /* 0x0001820000077ab9 */ /* 0x000fe20000000800 */
[----:B------:R-:W-:-:S03]  /*fdb0*/  IMAD.IADD R3, R3, 0x1, R5 ;  /* 0x0000000103037824 */ /* 0x000fc600078e0205 */
[----:B------:R-:W3:Y:S02]  /*fdc0*/  F2I.U32.TRUNC.NTZ R4, R4 ;  /* 0x0000000400047305 */ /* 0x000ee4000020f000 */
[----:B------:R-:W-:Y:S02]  /*fdd0*/  SHF.R.U64 R7, R2, UR5, R3 ;  /* 0x0000000502077c19 */ /* 0x000fe40008001203 */
[----:B--2---:R-:W-:-:S05]  /*fde0*/  I2FP.F32.U32 R2, R12 ;  /* 0x0000000c00027245 */ /* 0x004fca0000201000 */
[----:B------:R-:W-:Y:S01]  /*fdf0*/  FMUL R5, R2, UR6 ;  /* 0x0000000602057c20 */ /* 0x000fe20008400000 */
[----:B------:R-:W-:Y:S01]  /*fe00*/  SHF.R.U32.HI R2, RZ, UR5, R3 ;  /* 0x00000005ff027c19 */ /* 0x000fe20008011603 */
[----:B------:R-:W-:Y:S02]  /*fe10*/  ULDC UR5, c[0x0][0x658] ;  /* 0x0001960000057ab9 */ /* 0x000fe40000000800 */
[----:B------:R2:W4:Y:S01]  /*fe20*/  F2I.U32.TRUNC.NTZ R17, R5 ;  /* 0x0000000500117305 */ /* 0x000522000020f000 */
[--C-:B------:R-:W-:Y:S02]  /*fe30*/  SHF.R.U64 R16, R7, UR7, R2.reuse ;  /* 0x0000000707107c19 */ /* 0x100fe40008001202 */
[----:B------:R-:W-:Y:S01]  /*fe40*/  SHF.R.U32.HI R3, RZ, UR7, R2 ;  /* 0x00000007ff037c19 */ /* 0x000fe20008011602 */
[----:B---3--:R-:W-:-:S03]  /*fe50*/  IMAD.MOV R2, RZ, RZ, -R4 ;  /* 0x000000ffff027224 */ /* 0x008fc600078e0a04 */
[----:B------:R-:W-:Y:S01]  /*fe60*/  SHF.R.U64 R14, R16, UR5, R3 ;  /* 0x00000005100e7c19 */ /* 0x000fe20008001203 */
[----:B0-----:R-:W-:Y:S01]  /*fe70*/  IMAD R18, R18, R2, R13 ;  /* 0x0000000212127224 */ /* 0x001fe200078e020d */
[----:B------:R-:W-:-:S03]  /*fe80*/  SHF.R.U32.HI R4, RZ, UR5, R3 ;  /* 0x00000005ff047c19 */ /* 0x000fc60008011603 */
[----:B------:R-:W-:Y:S02]  /*fe90*/  IMAD.MOV.U32 R2, RZ, RZ, R14 ;  /* 0x000000ffff027224 */ /* 0x000fe400078e000e */
[----:B------:R-:W-:Y:S01]  /*fea0*/  IMAD.MOV.U32 R3, RZ, RZ, R4 ;  /* 0x000000ffff037224 */ /* 0x000fe200078e0004 */
[----:B--2-4-:R-:W-:Y:S06]  /*feb0*/  @!P1 BRA `(.L_x_314) ;  /* 0x0000000000289947 */ /* 0x014fec0003800000 */
[----:B------:R-:W-:Y:S02]  /*fec0*/  ULDC UR5, c[0x0][0x64c] ;  /* 0x0001930000057ab9 */ /* 0x000fe40000000800 */
[----:B------:R-:W-:-:S05]  /*fed0*/  IADD3 R3, P1, R14, UR5, RZ ;  /* 0x000000050e037c10 */ /* 0x000fca000ff3e0ff */
[----:B------:R-:W-:-:S04]  /*fee0*/  IMAD.X R13, RZ, RZ, R4, P1 ;  /* 0x000000ffff0d7224 */ /* 0x000fc800008e0604 */
[----:B------:R-:W-:-:S04]  /*fef0*/  IMAD.WIDE.U32 R4, R13, UR8, RZ ;  /* 0x000000080d047c25 */ /* 0x000fc8000f8e00ff */
[----:B------:R-:W-:-:S04]  /*ff00*/  IMAD.WIDE.U32 R4, P1, R3, UR9, R4 ;  /* 0x0000000903047c25 */ /* 0x000fc8000f820004 */
[----:B------:R-:W-:-:S04]  /*ff10*/  IMAD.WIDE.U32 R2, R3, UR8, RZ ;  /* 0x0000000803027c25 */ /* 0x000fc8000f8e00ff */
[----:B------:R-:W-:Y:S01]  /*ff20*/  IMAD.MOV.U32 R2, RZ, RZ, R5 ;  /* 0x000000ffff027224 */ /* 0x000fe200078e0005 */
[----:B------:R-:W-:Y:S01]  /*ff30*/  IADD3 RZ, P4, R3, R4, RZ ;  /* 0x0000000403ff7210 */ /* 0x000fe20007f9e0ff */
[----:B------:R-:W-:-:S04]  /*ff40*/  IMAD.X R3, RZ, RZ, RZ, P1 ;  /* 0x000000ffff037224 */ /* 0x000fc800008e06ff */
[----:B------:R-:W-:-:S08]  /*ff50*/  IMAD.WIDE.U32.X R2, R13, UR9, R2, P4 ;  /* 0x000000090d027c25 */ /* 0x000fd0000a0e0402 */
.L_x_314:
[----:B------:R-:W-:Y:S01]  /*ff60*/  ULDC UR5, c[0x0][0x648] ;  /* 0x0001920000057ab9 */ /* 0x000fe20000000800 */
[----:B------:R-:W-:Y:S01]  /*ff70*/  LOP3.LUT R16, R16, UR19, RZ, 0xc0, !PT ;  /* 0x0000001310107c12 */ /* 0x000fe2000f8ec0ff */
[----:B------:R-:W-:Y:S01]  /*ff80*/  IMAD.MOV R17, RZ, RZ, -R17 ;  /* 0x000000ffff117224 */ /* 0x000fe200078e0a11 */
[----:B------:R-:W-:Y:S01]  /*ff90*/  SHF.R.U64 R3, R2, UR5, R3 ;  /* 0x0000000502037c19 */ /* 0x000fe20008001203 */
[----:B------:R-:W-:Y:S01]  /*ffa0*/  ULDC UR5, c[0x0][0x638] ;  /* 0x00018e0000057ab9 */ /* 0x000fe20000000800 */
[----:B------:R-:W-:Y:S01]  /*ffb0*/  LOP3.LUT R7, R7, UR4, RZ, 0xc0, !PT ;  /* 0x0000000407077c12 */ /* 0x000fe2000f8ec0ff */
[----:B-1----:R-:W-:Y:S01]  /*ffc0*/  @P2 IMAD R18, R15, R17, R12 ;  /* 0x000000110f122224 */ /* 0x002fe200078e020c */
[----:B------:R-:W-:Y:S01]  /*ffd0*/  ULDC UR6, c[0x0][0x610] ;  /* 0x0001840000067ab9 */ /* 0x000fe20000000800 */
[----:B------:R-:W-:Y:S02]  /*ffe0*/  IMAD.MOV R5, RZ, RZ, -R3 ;  /* 0x000000ffff057224 */ /* 0x000fe400078e0a03 */
[----:B------:R-:W-:-:S02]  /*fff0*/  IMAD R3, R3, UR22, R16 ;  /* 0x0000001603037c24 */ /* 0x000fc4000f8e0210 */
[----:B------:R-:W-:Y:S01]  /*10000*/  IMAD R14, R5, UR5, R14 ;  /* 0x00000005050e7c24 */ /* 0x000fe2000f8e020e */
[----:B------:R-:W-:Y:S01]  /*10010*/  ULDC UR5, c[0x0][0x600] ;  /* 0x0001800000057ab9 */ /* 0x000fe20000000800 */
[----:B------:R-:W-:Y:S02]  /*10020*/  IMAD R3, R3, UR6, R18 ;  /* 0x0000000603037c24 */ /* 0x000fe4000f8e0212 */
[----:B------:R-:W-:Y:S02]  /*10030*/  IMAD R14, R14, UR5, R7 ;  /* 0x000000050e0e7c24 */ /* 0x000fe4000f8e0207 */
[----:B------:R-:W-:-:S03]  /*10040*/  IMAD.MOV.U32 R2, RZ, RZ, 0x1 ;  /* 0x00000001ff027424 */ /* 0x000fc600078e00ff */
[----:B------:R-:W-:Y:S02]  /*10050*/  SEL R4, R14, R3, !P2 ;  /* 0x000000030e047207 */ /* 0x000fe40005000000 */
[----:B------:R-:W-:-:S03]  /*10060*/  SEL R3, R3, R14, !P2 ;  /* 0x0000000e03037207 */ /* 0x000fc60005000000 */
[----:B------:R1:W-:Y:S04]  /*10070*/  STL [R1+0x90], R4 ;  /* 0x0000900401007387 */ /* 0x0003e80000100800 */
[----:B------:R1:W-:Y:S04]  /*10080*/  STL [R1+0x7c], R6 ;  /* 0x00007c0601007387 */ /* 0x0003e80000100800 */
[----:B------:R1:W-:Y:S02]  /*10090*/  STL [R1+0x8c], R3 ;  /* 0x00008c0301007387 */ /* 0x0003e40000100800 */
.L_x_312:
[----:B------:R-:W-:Y:S05]  /*100a0*/  BSYNC B1 ;  /* 0x0000000000017941 */ /* 0x000fea0003800000 */
.L_x_311:
[----:B------:R-:W-:-:S13]  /*100b0*/  LOP3.LUT P1, RZ, R2, 0xff, RZ, 0xc0, !PT ;  /* 0x000000ff02ff7812 */ /* 0x000fda000782c0ff */
[----:B------:R-:W-:Y:S05]  /*100c0*/  @P1 BRA `(.L_x_315) ;  /* 0xfffffff400001947 */ /* 0x000fea000383ffff */
[----:B------:R-:W-:Y:S05]  /*100d0*/  BSYNC B0 ;  /* 0x0000000000007941 */ /* 0x000fea0003800000 */
.L_x_303:
[----:B------:R-:W-:-:S03]  /*100e0*/  UMOV UR5, 0xffffffff ;  /* 0xffffffff00057882 */ /* 0x000fc60000000000 */
[----:B------:R-:W-:Y:S05]  /*100f0*/  BRA.DIV UR5, `(.L_x_316) ;  /* 0x0000000e05e07947 */ /* 0x000fea000b800000 */
[----:B------:R-:W-:-:S13]  /*10100*/  ELECT P0, URZ, PT ;  /* 0x00000000003f782f */ /* 0x000fda0003800000 */
.L_x_350:
[----:B------:R-:W-:Y:S04]  /*10110*/  BSSY B0, `(.L_x_317) ;  /* 0x00000ce000007945 */ /* 0x000fe80003800000 */
[----:B------:R-:W-:Y:S05]  /*10120*/  @!P0 BRA `(.L_x_318) ;  /* 0x0000000c00308947 */ /* 0x000fea0003800000 */
[----:B------:R-:W-:-:S04]  /*10130*/  ULOP3.LUT UR5, UR13, 0x2, URZ, 0xfc, !UPT ;  /* 0x000000020d057892 */ /* 0x000fc8000f8efc3f */
[----:B------:R-:W-:-:S06]  /*10140*/  UISETP.NE.AND UP0, UPT, UR5, 0x3, UPT ;  /* 0x000000030500788c */ /* 0x000fcc000bf05270 */
[----:B------:R-:W-:-:S13]  /*10150*/  PLOP3.LUT P0, PT, PT, PT, UP0, 0x80, 0x0 ;  /* 0x000000000000781c */ /* 0x000fda0003f0f008 */
[----:B------:R-:W-:Y:S05]  /*10160*/  @!P0 BRA `(.L_x_319) ;  /* 0x0000000000048947 */ /* 0x000fea0003800000 */
[----:B------:R-:W-:Y:S01]  /*10170*/  BPT.TRAP 0x1 ;  /* 0x000000040000795c */ /* 0x000fe20000300000 */
.L_x_319:
[----:B01----:R-:W0:Y:S01]  /*10180*/  S2R R3, SR_CgaCtaId ;  /* 0x0000000000037919 */ /* 0x003e220000008800 */
[----:B------:R-:W-:-:S04]  /*10190*/  MOV R2, 0x400 ;  /* 0x0000040000027802 */ /* 0x000fc80000000f00 */
[----:B0-----:R-:W-:Y:S02]  /*101a0*/  LEA R3, R3, R2, 0x18 ;  /* 0x0000000203037211 */ /* 0x001fe400078ec0ff */
[----:B------:R-:W-:-:S03]  /*101b0*/  SHF.L.U32 R2, R0, 0x1f, RZ ;  /* 0x0000001f00027819 */ /* 0x000fc600000006ff */
[----:B------:R-:W-:-:S04]  /*101c0*/  VIADD R3, R3, 0xb0 ;  /* 0x000000b003037836 */ /* 0x000fc80000000000 */
[C---:B------:R-:W-:Y:S02]  /*101d0*/  IMAD R7, R8.reuse, 0x8, R3 ;  /* 0x0000000808077824 */ /* 0x040fe400078e0203 */
[----:B------:R-:W-:Y:S02]  /*101e0*/  VIADD R8, R8, 0x1 ;  /* 0x0000000108087836 */ /* 0x000fe40000000000 */
[----:B------:R-:W0:Y:S03]  /*101f0*/  SYNCS.PHASECHK.TRANS64.TRYWAIT P0, [R7+URZ], R2 ;  /* 0x00000002070075a7 */ /* 0x000e26000800017f */
[----:B------:R-:W-:-:S04]  /*10200*/  ISETP.NE.AND P1, PT, R8, 0x16, PT ;  /* 0x000000160800780c */ /* 0x000fc80003f25270 */
[----:B------:R-:W-:Y:S02]  /*10210*/  SEL R5, RZ, 0x1, P1 ;  /* 0x00000001ff057807 */ /* 0x000fe40000800000 */
[----:B------:R-:W-:Y:S02]  /*10220*/  SEL R8, R8, RZ, P1 ;  /* 0x000000ff08087207 */ /* 0x000fe40000800000 */
[----:B------:R-:W-:-:S03]  /*10230*/  LOP3.LUT R5, R0, R5, RZ, 0x3c, !PT ;  /* 0x0000000500057212 */ /* 0x000fc600078e3cff */
[----:B------:R-:W-:Y:S01]  /*10240*/  IMAD R9, R8, 0x8, R3 ;  /* 0x0000000808097824 */ /* 0x000fe200078e0203 */
[----:B------:R-:W-:Y:S01]  /*10250*/  SHF.L.U32 R4, R5, 0x1f, RZ ;  /* 0x0000001f05047819 */ /* 0x000fe200000006ff */
[----:B0-----:R-:W-:Y:S06]  /*10260*/  @!P0 BRA `(.L_x_320) ;  /* 0x0000000c00a88947 */ /* 0x001fec0003800000 */
.L_x_351:
[----:B------:R-:W1:Y:S01]  /*10270*/  SYNCS.PHASECHK.TRANS64.TRYWAIT P0, [R9+URZ], R4 ;  /* 0x00000004090075a7 */ /* 0x000e62000800017f */
[----:B------:R-:W-:-:S05]  /*10280*/  VIADD R0, R8, 0x1 ;  /* 0x0000000108007836 */ /* 0x000fca0000000000 */
[----:B------:R-:W-:-:S04]  /*10290*/  ISETP.NE.AND P1, PT, R0, 0x16, PT ;  /* 0x000000160000780c */ /* 0x000fc80003f25270 */
[----:B0-----:R-:W-:Y:S02]  /*102a0*/  SEL R2, RZ, 0x1, P1 ;  /* 0x00000001ff027807 */ /* 0x001fe40000800000 */
[----:B------:R-:W-:Y:S02]  /*102b0*/  SEL R0, R0, RZ, P1 ;  /* 0x000000ff00007207 */ /* 0x000fe40000800000 */
[----:B------:R-:W-:-:S03]  /*102c0*/  LOP3.LUT R7, R5, R2, RZ, 0x3c, !PT ;  /* 0x0000000205077212 */ /* 0x000fc600078e3cff */
[----:B------:R-:W-:Y:S01]  /*102d0*/  IMAD R6, R0, 0x8, R3 ;  /* 0x0000000800067824 */ /* 0x000fe200078e0203 */
[----:B------:R-:W-:Y:S01]  /*102e0*/  SHF.L.U32 R5, R7, 0x1f, RZ ;  /* 0x0000001f07057819 */ /* 0x000fe200000006ff */
[----:B-1----:R-:W-:Y:S06]  /*102f0*/  @!P0 BRA `(.L_x_321) ;  /* 0x0000000c00988947 */ /* 0x002fec0003800000 */
.L_x_352:
[----:B------:R-:W1:Y:S01]  /*10300*/  SYNCS.PHASECHK.TRANS64.TRYWAIT P0, [R6+URZ], R5 ;  /* 0x00000005060075a7 */ /* 0x000e62000800017f */
[----:B------:R-:W-:-:S05]  /*10310*/  VIADD R0, R0, 0x1 ;  /* 0x0000000100007836 */ /* 0x000fca0000000000 */
[----:B------:R-:W-:-:S04]  /*10320*/  ISETP.NE.AND P1, PT, R0, 0x16, PT ;  /* 0x000000160000780c */ /* 0x000fc80003f25270 */
[----:B------:R-:W-:Y:S02]  /*10330*/  SEL R2, RZ, 0x1, P1 ;  /* 0x00000001ff027807 */ /* 0x000fe40000800000 */
[----:B------:R-:W-:Y:S02]  /*10340*/  SEL R0, R0, RZ, P1 ;  /* 0x000000ff00007207 */ /* 0x000fe40000800000 */
[----:B------:R-:W-:-:S03]  /*10350*/  LOP3.LUT R7, R7, R2, RZ, 0x3c, !PT ;  /* 0x0000000207077212 */ /* 0x000fc600078e3cff */
[----:B0-----:R-:W-:Y:S01]  /*10360*/  IMAD R9, R0, 0x8, R3 ;  /* 0x0000000800097824 */ /* 0x001fe200078e0203 */
[----:B------:R-:W-:Y:S01]  /*10370*/  SHF.L.U32 R4, R7, 0x1f, RZ ;  /* 0x0000001f07047819 */ /* 0x000fe200000006ff */
[----:B-1----:R-:W-:Y:S06]  /*10380*/  @!P0 BRA `(.L_x_322) ;  /* 0x0000000c00888947 */ /* 0x002fec0003800000 */
.L_x_353:
        /* <DEDUP_REMOVED lines=9> */
.L_x_354:
        /* <DEDUP_REMOVED lines=9> */
.L_x_355:
        /* <DEDUP_REMOVED lines=9> */
.L_x_356:
        /* <DEDUP_REMOVED lines=9> */
.L_x_357:
        /* <DEDUP_REMOVED lines=9> */
.L_x_358:
        /* <DEDUP_REMOVED lines=9> */
.L_x_359:
        /* <DEDUP_REMOVED lines=9> */
.L_x_360:
        /* <DEDUP_REMOVED lines=9> */
.L_x_361:
        /* <DEDUP_REMOVED lines=9> */
.L_x_362:
        /* <DEDUP_REMOVED lines=9> */
.L_x_363:
        /* <DEDUP_REMOVED lines=9> */
.L_x_364:
        /* <DEDUP_REMOVED lines=9> */
.L_x_365:
        /* <DEDUP_REMOVED lines=9> */
.L_x_366:
        /* <DEDUP_REMOVED lines=9> */
.L_x_367:
        /* <DEDUP_REMOVED lines=9> */
.L_x_368:
        /* <DEDUP_REMOVED lines=9> */
.L_x_369:
        /* <DEDUP_REMOVED lines=9> */
.L_x_370:
[----:B------:R-:W1:Y:S01]  /*10d20*/  SYNCS.PHASECHK.TRANS64.TRYWAIT P0, [R6+URZ], R5 ;  /* 0x00000005060075a7 */ /* 0x000e62000800017f */
[----:B------:R-:W-:-:S05]  /*10d30*/  VIADD R0, R0, 0x1 ;  /* 0x0000000100007836 */ /* 0x000fca0000000000 */
[----:B------:R-:W-:-:S04]  /*10d40*/  ISETP.NE.AND P1, PT, R0, 0x16, PT ;  /* 0x000000160000780c */ /* 0x000fc80003f25270 */
[----:B------:R-:W-:Y:S02]  /*10d50*/  SEL R2, RZ, 0x1, P1 ;  /* 0x00000001ff027807 */ /* 0x000fe40000800000 */
[----:B------:R-:W-:Y:S02]  /*10d60*/  SEL R0, R0, RZ, P1 ;  /* 0x000000ff00007207 */ /* 0x000fe40000800000 */
[----:B------:R-:W-:Y:S01]  /*10d70*/  LOP3.LUT R2, R7, R2, RZ, 0x3c, !PT ;  /* 0x0000000207027212 */ /* 0x000fe200078e3cff */
[----:B-1----:R-:W-:Y:S06]  /*10d80*/  @!P0 BRA `(.L_x_340) ;  /* 0x0000000800708947 */ /* 0x002fec0003800000 */
.L_x_371:
[----:B------:R-:W-:Y:S01]  /*10d90*/  IMAD R3, R0, 0x8, R3 ;  /* 0x0000000800037824 */ /* 0x000fe200078e0203 */
[----:B------:R-:W-:-:S07]  /*10da0*/  SHF.L.U32 R0, R2, 0x1f, RZ ;  /* 0x0000001f02007819 */ /* 0x000fce00000006ff */
.L_x_341:
[----:B--2---:R2:W3:Y:S02]  /*10db0*/  SYNCS.PHASECHK.TRANS64.TRYWAIT P0, [R3+URZ], R0 ;  /* 0x00000000030075a7 */ /* 0x0044e4000800017f */
[----:B---3--:R-:W-:Y:S05]  /*10dc0*/  @!P0 NANOSLEEP.SYNCS 0x989680 ;  /* 0x009896800000895d */ /* 0x008fea0003900000 */
[----:B------:R-:W3:Y:S02]  /*10dd0*/  @!P0 SYNCS.PHASECHK.TRANS64 P0, [R3+URZ], R0 ;  /* 0x00000000030085a7 */ /* 0x000ee4000800007f */
[----:B---3--:R-:W-:Y:S05]  /*10de0*/  @!P0 BRA `(.L_x_341) ;  /* 0xfffffffc00f08947 */ /* 0x008fea000383ffff */
.L_x_318:
[----:B------:R-:W-:Y:S05]  /*10df0*/  BSYNC B0 ;  /* 0x0000000000007941 */ /* 0x000fea0003800000 */
.L_x_317:
[----:B------:R-:W-:Y:S05]  /*10e00*/  EXIT ;  /* 0x000000000000794d */ /* 0x000fea0003800000 */
.L_x_20:
[----:B----4-:R-:W-:-:S04]  /*10e10*/  IMAD.U32 R3, RZ, RZ, UR17 ;  /* 0x00000011ff037e24 */ /* 0x010fc8000f8e00ff */
[----:B------:R4:W0:Y:S03]  /*10e20*/  SYNCS.PHASECHK.TRANS64.TRYWAIT P0, [R3+URZ+-0x8], R0 ;  /* 0xfffff800030075a7 */ /* 0x000826000800017f */
[----:B0-----:R-:W-:Y:S05]  /*10e30*/  @!P0 NANOSLEEP.SYNCS 0x989680 ;  /* 0x009896800000895d */ /* 0x001fea0003900000 */
[----:B------:R-:W0:Y:S02]  /*10e40*/  @!P0 SYNCS.PHASECHK.TRANS64 P0, [R3+URZ+-0x8], R0 ;  /* 0xfffff800030085a7 */ /* 0x000e24000800007f */
[----:B0-----:R-:W-:Y:S05]  /*10e50*/  @!P0 BRA `(.L_x_20) ;  /* 0xfffffffc00ec8947 */ /* 0x001fea000383ffff */
[----:B------:R-:W-:Y:S05]  /*10e60*/  BRA `(.L_x_342) ;  /* 0xffffff0c000c7947 */ /* 0x000fea000383ffff */
.L_x_25:
[----:B-1----:R-:W-:-:S04]  /*10e70*/  IMAD.U32 R3, RZ, RZ, UR6 ;  /* 0x00000006ff037e24 */ /* 0x002fc8000f8e00ff */
[----:B------:R1:W2:Y:S03]  /*10e80*/  SYNCS.PHASECHK.TRANS64.TRYWAIT P0, [R3+URZ], R0 ;  /* 0x00000000030075a7 */ /* 0x0002a6000800017f */
[----:B--2---:R-:W-:Y:S05]  /*10e90*/  @!P0 NANOSLEEP.SYNCS 0x989680 ;  /* 0x009896800000895d */ /* 0x004fea0003900000 */
[----:B------:R-:W2:Y:S02]  /*10ea0*/  @!P0 SYNCS.PHASECHK.TRANS64 P0, [R3+URZ], R0 ;  /* 0x00000000030085a7 */ /* 0x000ea4000800007f */
[----:B--2---:R-:W-:Y:S05]  /*10eb0*/  @!P0 BRA `(.L_x_25) ;  /* 0xfffffffc00ec8947 */ /* 0x004fea000383ffff */
[----:B------:R-:W-:Y:S05]  /*10ec0*/  BRA `(.L_x_24) ;  /* 0xffffff1400787947 */ /* 0x000fea000383ffff */
.L_x_31:
[----:B-----5:R1:W-:Y:S02]  /*10ed0*/  STL [R1+0xa4], R0 ;  /* 0x0000a40001007387 */ /* 0x0203e40000100800 */
[----:B-1----:R-:W-:-:S04]  /*10ee0*/  IMAD.U32 R0, RZ, RZ, UR9 ;  /* 0x00000009ff007e24 */ /* 0x002fc8000f8e00ff */
[----:B------:R1:W3:Y:S03]  /*10ef0*/  SYNCS.PHASECHK.TRANS64.TRYWAIT P0, [R0+URZ], R229 ;  /* 0x000000e5000075a7 */ /* 0x0002e6000800017f */
[----:B---3--:R-:W-:Y:S05]  /*10f00*/  @!P0 NANOSLEEP.SYNCS 0x989680 ;  /* 0x009896800000895d */ /* 0x008fea0003900000 */
[----:B------:R1:W3:Y:S02]  /*10f10*/  @!P0 SYNCS.PHASECHK.TRANS64 P0, [R0+URZ], R229 ;  /* 0x000000e5000085a7 */ /* 0x0002e4000800007f */
[----:B-1----:R1:W5:Y:S02]  /*10f20*/  LDL.LU R0, [R1+0xa4] ;  /* 0x0000a40001007983 */ /* 0x0023640000300800 */
[----:B-1-3--:R-:W-:Y:S05]  /*10f30*/  @!P0 BRA `(.L_x_31) ;  /* 0xfffffffc00e48947 */ /* 0x00afea000383ffff */
[----:B------:R-:W-:Y:S05]  /*10f40*/  BRA `(.L_x_30) ;  /* 0xffffff2400cc7947 */ /* 0x000fea000383ffff */
.L_x_39:
[----:B0-----:R-:W-:-:S04]  /*10f50*/  IMAD.U32 R25, RZ, RZ, UR17 ;  /* 0x00000011ff197e24 */ /* 0x001fc8000f8e00ff */
[----:B------:R0:W3:Y:S03]  /*10f60*/  SYNCS.PHASECHK.TRANS64.TRYWAIT P0, [R25+URZ+0x8], R24 ;  /* 0x00000818190075a7 */ /* 0x0000e6000800017f */
[----:B---3--:R-:W-:Y:S05]  /*10f70*/  @!P0 NANOSLEEP.SYNCS 0x989680 ;  /* 0x009896800000895d */ /* 0x008fea0003900000 */
[----:B------:R-:W3:Y:S02]  /*10f80*/  @!P0 SYNCS.PHASECHK.TRANS64 P0, [R25+URZ+0x8], R24 ;  /* 0x00000818190085a7 */ /* 0x000ee4000800007f */
[----:B---3--:R-:W-:Y:S05]  /*10f90*/  @!P0 BRA `(.L_x_39) ;  /* 0xfffffffc00ec8947 */ /* 0x008fea000383ffff */
[----:B------:R-:W-:Y:S05]  /*10fa0*/  BRA `(.L_x_343) ;  /* 0xffffff4800d07947 */ /* 0x000fea000383ffff */
.L_x_304:
[----:B------:R-:W-:Y:S01]  /*10fb0*/  BSSY B1, `(.L_x_344) ;  /* 0x0000006000017945 */ /* 0x000fe20003800000 */
[----:B------:R-:W-:-:S07]  /*10fc0*/  IMAD.MOV.U32 R2, RZ, RZ, -0x1 ;  /* 0xffffffffff027424 */ /* 0x000fce00078e00ff */
[----:B------:R-:W-:Y:S05]  /*10fd0*/  WARPSYNC.COLLECTIVE R2, `(.L_x_345) ;  /* 0x00000000020c7348 */ /* 0x000fea0003c00000 */
[----:B------:R-:W-:Y:S02]  /*10fe0*/  ELECT P1, UR62, PT ;  /* 0x00000000003e782f */ /* 0x000fe40003820000 */
[----:B------:R-:W-:Y:S01]  /*10ff0*/  MOV R2, UR62 ;  /* 0x0000003e00027c02 */ /* 0x000fe20008000f00 */
[----:B------:R-:W-:Y:S10]  /*11000*/  ENDCOLLECTIVE ;  /* 0x000000000000791b */ /* 0x000ff40003800000 */
.L_x_345:
[----:B------:R-:W-:Y:S05]  /*11010*/  BSYNC B1 ;  /* 0x0000000000017941 */ /* 0x000fea0003800000 */
.L_x_344:
[----:B------:R-:W-:Y:S05]  /*11020*/  BRA `(.L_x_346) ;  /* 0xffffffe400347947 */ /* 0x000fea000383ffff */
.L_x_307:
[----:B0-----:R0:W1:Y:S02]  /*11030*/  SYNCS.PHASECHK.TRANS64.TRYWAIT P1, [R12+URZ+0xb0], R3 ;  /* 0x0000b0030c0075a7 */ /* 0x001064000802017f */
[----:B-1----:R-:W-:Y:S05]  /*11040*/  @!P1 NANOSLEEP.SYNCS 0x989680 ;  /* 0x009896800000995d */ /* 0x002fea0003900000 */
[----:B------:R-:W1:Y:S02]  /*11050*/  @!P1 SYNCS.PHASECHK.TRANS64 P1, [R12+URZ+0xb0], R3 ;  /* 0x0000b0030c0095a7 */ /* 0x000e64000802007f */
[----:B-1----:R-:W-:Y:S05]  /*11060*/  @!P1 BRA `(.L_x_307) ;  /* 0xfffffffc00f09947 */ /* 0x002fea000383ffff */
[----:B------:R-:W-:Y:S05]  /*11070*/  BRA `(.L_x_347) ;  /* 0xffffffe400707947 */ /* 0x000fea000383ffff */
.L_x_316:
[----:B------:R-:W-:Y:S01]  /*11080*/  BSSY B0, `(.L_x_348) ;  /* 0x0000006000007945 */ /* 0x000fe20003800000 */
[----:B------:R-:W-:-:S07]  /*11090*/  IMAD.MOV.U32 R2, RZ, RZ, -0x1 ;  /* 0xffffffffff027424 */ /* 0x000fce00078e00ff */
[----:B01----:R-:W-:Y:S05]  /*110a0*/  WARPSYNC.COLLECTIVE R2, `(.L_x_349) ;  /* 0x00000000020c7348 */ /* 0x003fea0003c00000 */
[----:B------:R-:W-:Y:S02]  /*110b0*/  ELECT P1, UR62, PT ;  /* 0x00000000003e782f */ /* 0x000fe40003820000 */
[----:B------:R-:W-:Y:S01]  /*110c0*/  MOV R2, UR62 ;  /* 0x0000003e00027c02 */ /* 0x000fe20008000f00 */
[----:B01----:R-:W-:Y:S10]  /*110d0*/  ENDCOLLECTIVE ;  /* 0x000000000000791b */ /* 0x003ff40003800000 */
.L_x_349:
[----:B------:R-:W-:Y:S05]  /*110e0*/  BSYNC B0 ;  /* 0x0000000000007941 */ /* 0x000fea0003800000 */
.L_x_348:
[----:B------:R-:W-:Y:S01]  /*110f0*/  PLOP3.LUT P0, PT, P1, PT, PT, 0x80, 0x0 ;  /* 0x000000000000781c */ /* 0x000fe20000f0f070 */
[----:B------:R-:W-:-:S12]  /*11100*/  BRA `(.L_x_350) ;  /* 0xfffffff000007947 */ /* 0x000fd8000383ffff */
.L_x_320:
[----:B0-----:R0:W1:Y:S02]  /*11110*/  SYNCS.PHASECHK.TRANS64.TRYWAIT P0, [R7+URZ], R2 ;  /* 0x00000002070075a7 */ /* 0x001064000800017f */
[----:B-1----:R-:W-:Y:S05]  /*11120*/  @!P0 NANOSLEEP.SYNCS 0x989680 ;  /* 0x009896800000895d */ /* 0x002fea0003900000 */
[----:B------:R-:W1:Y:S02]  /*11130*/  @!P0 SYNCS.PHASECHK.TRANS64 P0, [R7+URZ], R2 ;  /* 0x00000002070085a7 */ /* 0x000e64000800007f */
[----:B-1----:R-:W-:Y:S05]  /*11140*/  @!P0 BRA `(.L_x_320) ;  /* 0xfffffffc00f08947 */ /* 0x002fea000383ffff */
[----:B------:R-:W-:Y:S05]  /*11150*/  BRA `(.L_x_351) ;  /* 0xfffffff000447947 */ /* 0x000fea000383ffff */
.L_x_321:
[----:B0-----:R0:W1:Y:S02]  /*11160*/  SYNCS.PHASECHK.TRANS64.TRYWAIT P0, [R9+URZ], R4 ;  /* 0x00000004090075a7 */ /* 0x001064000800017f */
[----:B-1----:R-:W-:Y:S05]  /*11170*/  @!P0 NANOSLEEP.SYNCS 0x989680 ;  /* 0x009896800000895d */ /* 0x002fea0003900000 */
[----:B------:R-:W1:Y:S02]  /*11180*/  @!P0 SYNCS.PHASECHK.TRANS64 P0, [R9+URZ], R4 ;  /* 0x00000004090085a7 */ /* 0x000e64000800007f */
[----:B-1----:R-:W-:Y:S05]  /*11190*/  @!P0 BRA `(.L_x_321) ;  /* 0xfffffffc00f08947 */ /* 0x002fea000383ffff */
[----:B------:R-:W-:Y:S05]  /*111a0*/  BRA `(.L_x_352) ;  /* 0xfffffff000547947 */ /* 0x000fea000383ffff */
.L_x_322:
[----:B0-----:R0:W1:Y:S02]  /*111b0*/  SYNCS.PHASECHK.TRANS64.TRYWAIT P0, [R6+URZ], R5 ;  /* 0x00000005060075a7 */ /* 0x001064000800017f */
[----:B-1----:R-:W-:Y:S05]  /*111c0*/  @!P0 NANOSLEEP.SYNCS 0x989680 ;  /* 0x009896800000895d */ /* 0x002fea0003900000 */
[----:B------:R-:W1:Y:S02]  /*111d0*/  @!P0 SYNCS.PHASECHK.TRANS64 P0, [R6+URZ], R5 ;  /* 0x00000005060085a7 */ /* 0x000e64000800007f */
[----:B-1----:R-:W-:Y:S05]  /*111e0*/  @!P0 BRA `(.L_x_322) ;  /* 0xfffffffc00f08947 */ /* 0x002fea000383ffff */
[----:B------:R-:W-:Y:S05]  /*111f0*/  BRA `(.L_x_353) ;  /* 0xfffffff000647947 */ /* 0x000fea000383ffff */
.L_x_323:
[----:B0-----:R0:W1:Y:S02]  /*11200*/  SYNCS.PHASECHK.TRANS64.TRYWAIT P0, [R9+URZ], R4 ;  /* 0x00000004090075a7 */ /* 0x001064000800017f */
[----:B-1----:R-:W-:Y:S05]  /*11210*/  @!P0 NANOSLEEP.SYNCS 0x989680 ;  /* 0x009896800000895d */ /* 0x002fea0003900000 */
[----:B------:R-:W1:Y:S02]  /*11220*/  @!P0 SYNCS.PHASECHK.TRANS64 P0, [R9+URZ], R4 ;  /* 0x00000004090085a7 */ /* 0x000e64000800007f */
[----:B-1----:R-:W-:Y:S05]  /*11230*/  @!P0 BRA `(.L_x_323) ;  /* 0xfffffffc00f08947 */ /* 0x002fea000383ffff */
[----:B------:R-:W-:Y:S05]  /*11240*/  BRA `(.L_x_354) ;  /* 0xfffffff000747947 */ /* 0x000fea000383ffff */
.L_x_324:
[----:B0-----:R0:W1:Y:S02]  /*11250*/  SYNCS.PHASECHK.TRANS64.TRYWAIT P0, [R6+URZ], R5 ;  /* 0x00000005060075a7 */ /* 0x001064000800017f */
[----:B-1----:R-:W-:Y:S05]  /*11260*/  @!P0 NANOSLEEP.SYNCS 0x989680 ;  /* 0x009896800000895d */ /* 0x002fea0003900000 */
[----:B------:R-:W1:Y:S02]  /*11270*/  @!P0 SYNCS.PHASECHK.TRANS64 P0, [R6+URZ], R5 ;  /* 0x00000005060085a7 */ /* 0x000e64000800007f */
[----:B-1----:R-:W-:Y:S05]  /*11280*/  @!P0 BRA `(.L_x_324) ;  /* 0xfffffffc00f08947 */ /* 0x002fea000383ffff */
[----:B------:R-:W-:Y:S05]  /*11290*/  BRA `(.L_x_355) ;  /* 0xfffffff000847947 */ /* 0x000fea000383ffff */
.L_x_325:
[----:B0-----:R0:W1:Y:S02]  /*112a0*/  SYNCS.PHASECHK.TRANS64.TRYWAIT P0, [R9+URZ], R4 ;  /* 0x00000004090075a7 */ /* 0x001064000800017f */
[----:B-1----:R-:W-:Y:S05]  /*112b0*/  @!P0 NANOSLEEP.SYNCS 0x989680 ;  /* 0x009896800000895d */ /* 0x002fea0003900000 */
[----:B------:R-:W1:Y:S02]  /*112c0*/  @!P0 SYNCS.PHASECHK.TRANS64 P0, [R9+URZ], R4 ;  /* 0x00000004090085a7 */ /* 0x000e64000800007f */
[----:B-1----:R-:W-:Y:S05]  /*112d0*/  @!P0 BRA `(.L_x_325) ;  /* 0xfffffffc00f08947 */ /* 0x002fea000383ffff */
[----:B------:R-:W-:Y:S05]  /*112e0*/  BRA `(.L_x_356) ;  /* 0xfffffff000947947 */ /* 0x000fea000383ffff */
.L_x_326:
[----:B0-----:R0:W1:Y:S02]  /*112f0*/  SYNCS.PHASECHK.TRANS64.TRYWAIT P0, [R6+URZ], R5 ;  /* 0x00000005060075a7 */ /* 0x001064000800017f */
[----:B-1----:R-:W-:Y:S05]  /*11300*/  @!P0 NANOSLEEP.SYNCS 0x989680 ;  /* 0x009896800000895d */ /* 0x002fea0003900000 */
[----:B------:R-:W1:Y:S02]  /*11310*/  @!P0 SYNCS.PHASECHK.TRANS64 P0, [R6+URZ], R5 ;  /* 0x00000005060085a7 */ /* 0x000e64000800007f */
[----:B-1----:R-:W-:Y:S05]  /*11320*/  @!P0 BRA `(.L_x_326) ;  /* 0xfffffffc00f08947 */ /* 0x002fea000383ffff */
[----:B------:R-:W-:Y:S05]  /*11330*/  BRA `(.L_x_357) ;  /* 0xfffffff000a47947 */ /* 0x000fea000383ffff */
.L_x_327:
[----:B0-----:R0:W1:Y:S02]  /*11340*/  SYNCS.PHASECHK.TRANS64.TRYWAIT P0, [R9+URZ], R4 ;  /* 0x00000004090075a7 */ /* 0x001064000800017f */
[----:B-1----:R-:W-:Y:S05]  /*11350*/  @!P0 NANOSLEEP.SYNCS 0x989680 ;  /* 0x009896800000895d */ /* 0x002fea0003900000 */
[----:B------:R-:W1:Y:S02]  /*11360*/  @!P0 SYNCS.PHASECHK.TRANS64 P0, [R9+URZ], R4 ;  /* 0x00000004090085a7 */ /* 0x000e64000800007f */
[----:B-1----:R-:W-:Y:S05]  /*11370*/  @!P0 BRA `(.L_x_327) ;  /* 0xfffffffc00f08947 */ /* 0x002fea000383ffff */
[----:B------:R-:W-:Y:S05]  /*11380*/  BRA `(.L_x_358) ;  /* 0xfffffff000b47947 */ /* 0x000fea000383ffff */
.L_x_328:
[----:B0-----:R0:W1:Y:S02]  /*11390*/  SYNCS.PHASECHK.TRANS64.TRYWAIT P0, [R6+URZ], R5 ;  /* 0x00000005060075a7 */ /* 0x001064000800017f */
[----:B-1----:R-:W-:Y:S05]  /*113a0*/  @!P0 NANOSLEEP.SYNCS 0x989680 ;  /* 0x009896800000895d */ /* 0x002fea0003900000 */
[----:B------:R-:W1:Y:S02]  /*113b0*/  @!P0 SYNCS.PHASECHK.TRANS64 P0, [R6+URZ], R5 ;  /* 0x00000005060085a7 */ /* 0x000e64000800007f */
[----:B-1----:R-:W-:Y:S05]  /*113c0*/  @!P0 BRA `(.L_x_328) ;  /* 0xfffffffc00f08947 */ /* 0x002fea000383ffff */
[----:B------:R-:W-:Y:S05]  /*113d0*/  BRA `(.L_x_359) ;  /* 0xfffffff000c47947 */ /* 0x000fea000383ffff */
.L_x_329:
[----:B0-----:R0:W1:Y:S02]  /*113e0*/  SYNCS.PHASECHK.TRANS64.TRYWAIT P0, [R9+URZ], R4 ;  /* 0x00000004090075a7 */ /* 0x001064000800017f */
[----:B-1----:R-:W-:Y:S05]  /*113f0*/  @!P0 NANOSLEEP.SYNCS 0x989680 ;  /* 0x009896800000895d */ /* 0x002fea0003900000 */
[----:B------:R-:W1:Y:S02]  /*11400*/  @!P0 SYNCS.PHASECHK.TRANS64 P0, [R9+URZ], R4 ;  /* 0x00000004090085a7 */ /* 0x000e64000800007f */
[----:B-1----:R-:W-:Y:S05]  /*11410*/  @!P0 BRA `(.L_x_329) ;  /* 0xfffffffc00f08947 */ /* 0x002fea000383ffff */
[----:B------:R-:W-:Y:S05]  /*11420*/  BRA `(.L_x_360) ;  /* 0xfffffff000d47947 */ /* 0x000fea000383ffff */
.L_x_330:
[----:B0-----:R0:W1:Y:S02]  /*11430*/  SYNCS.PHASECHK.TRANS64.TRYWAIT P0, [R6+URZ], R5 ;  /* 0x00000005060075a7 */ /* 0x001064000800017f */
[----:B-1----:R-:W-:Y:S05]  /*11440*/  @!P0 NANOSLEEP.SYNCS 0x989680 ;  /* 0x009896800000895d */ /* 0x002fea0003900000 */
[----:B------:R-:W1:Y:S02]  /*11450*/  @!P0 SYNCS.PHASECHK.TRANS64 P0, [R6+URZ], R5 ;  /* 0x00000005060085a7 */ /* 0x000e64000800007f */
[----:B-1----:R-:W-:Y:S05]  /*11460*/  @!P0 BRA `(.L_x_330) ;  /* 0xfffffffc00f08947 */ /* 0x002fea000383ffff */
[----:B------:R-:W-:Y:S05]  /*11470*/  BRA `(.L_x_361) ;  /* 0xfffffff000e47947 */ /* 0x000fea000383ffff */
.L_x_331:
[----:B0-----:R0:W1:Y:S02]  /*11480*/  SYNCS.PHASECHK.TRANS64.TRYWAIT P0, [R9+URZ], R4 ;  /* 0x00000004090075a7 */ /* 0x001064000800017f */
[----:B-1----:R-:W-:Y:S05]  /*11490*/  @!P0 NANOSLEEP.SYNCS 0x989680 ;  /* 0x009896800000895d */ /* 0x002fea0003900000 */
[----:B------:R-:W1:Y:S02]  /*114a0*/  @!P0 SYNCS.PHASECHK.TRANS64 P0, [R9+URZ], R4 ;  /* 0x00000004090085a7 */ /* 0x000e64000800007f */
[----:B-1----:R-:W-:Y:S05]  /*114b0*/  @!P0 BRA `(.L_x_331) ;  /* 0xfffffffc00f08947 */ /* 0x002fea000383ffff */
[----:B------:R-:W-:Y:S05]  /*114c0*/  BRA `(.L_x_362) ;  /* 0xfffffff000f47947 */ /* 0x000fea000383ffff */
.L_x_332:
[----:B0-----:R0:W1:Y:S02]  /*114d0*/  SYNCS.PHASECHK.TRANS64.TRYWAIT P0, [R6+URZ], R5 ;  /* 0x00000005060075a7 */ /* 0x001064000800017f */
[----:B-1----:R-:W-:Y:S05]  /*114e0*/  @!P0 NANOSLEEP.SYNCS 0x989680 ;  /* 0x009896800000895d */ /* 0x002fea0003900000 */
[----:B------:R-:W1:Y:S02]  /*114f0*/  @!P0 SYNCS.PHASECHK.TRANS64 P0, [R6+URZ], R5 ;  /* 0x00000005060085a7 */ /* 0x000e64000800007f */
[----:B-1----:R-:W-:Y:S05]  /*11500*/  @!P0 BRA `(.L_x_332) ;  /* 0xfffffffc00f08947 */ /* 0x002fea000383ffff */
[----:B------:R-:W-:Y:S05]  /*11510*/  BRA `(.L_x_363) ;  /* 0xfffffff400047947 */ /* 0x000fea000383ffff */
.L_x_333:
[----:B0-----:R0:W1:Y:S02]  /*11520*/  SYNCS.PHASECHK.TRANS64.TRYWAIT P0, [R9+URZ], R4 ;  /* 0x00000004090075a7 */ /* 0x001064000800017f */
[----:B-1----:R-:W-:Y:S05]  /*11530*/  @!P0 NANOSLEEP.SYNCS 0x989680 ;  /* 0x009896800000895d */ /* 0x002fea0003900000 */
[----:B------:R-:W1:Y:S02]  /*11540*/  @!P0 SYNCS.PHASECHK.TRANS64 P0, [R9+URZ], R4 ;  /* 0x00000004090085a7 */ /* 0x000e64000800007f */
[----:B-1----:R-:W-:Y:S05]  /*11550*/  @!P0 BRA `(.L_x_333) ;  /* 0xfffffffc00f08947 */ /* 0x002fea000383ffff */
[----:B------:R-:W-:Y:S05]  /*11560*/  BRA `(.L_x_364) ;  /* 0xfffffff400147947 */ /* 0x000fea000383ffff */
.L_x_334:
[----:B0-----:R0:W1:Y:S02]  /*11570*/  SYNCS.PHASECHK.TRANS64.TRYWAIT P0, [R6+URZ], R5 ;  /* 0x00000005060075a7 */ /* 0x001064000800017f */
[----:B-1----:R-:W-:Y:S05]  /*11580*/  @!P0 NANOSLEEP.SYNCS 0x989680 ;  /* 0x009896800000895d */ /* 0x002fea0003900000 */
[----:B------:R-:W1:Y:S02]  /*11590*/  @!P0 SYNCS.PHASECHK.TRANS64 P0, [R6+URZ], R5 ;  /* 0x00000005060085a7 */ /* 0x000e64000800007f */
[----:B-1----:R-:W-:Y:S05]  /*115a0*/  @!P0 BRA `(.L_x_334) ;  /* 0xfffffffc00f08947 */ /* 0x002fea000383ffff */
[----:B------:R-:W-:Y:S05]  /*115b0*/  BRA `(.L_x_365) ;  /* 0xfffffff400247947 */ /* 0x000fea000383ffff */
.L_x_335:
[----:B0-----:R0:W1:Y:S02]  /*115c0*/  SYNCS.PHASECHK.TRANS64.TRYWAIT P0, [R9+URZ], R4 ;  /* 0x00000004090075a7 */ /* 0x001064000800017f */
[----:B-1----:R-:W-:Y:S05]  /*115d0*/  @!P0 NANOSLEEP.SYNCS 0x989680 ;  /* 0x009896800000895d */ /* 0x002fea0003900000 */
[----:B------:R-:W1:Y:S02]  /*115e0*/  @!P0 SYNCS.PHASECHK.TRANS64 P0, [R9+URZ], R4 ;  /* 0x00000004090085a7 */ /* 0x000e64000800007f */
[----:B-1----:R-:W-:Y:S05]  /*115f0*/  @!P0 BRA `(.L_x_335) ;  /* 0xfffffffc00f08947 */ /* 0x002fea000383ffff */
[----:B------:R-:W-:Y:S05]  /*11600*/  BRA `(.L_x_366) ;  /* 0xfffffff400347947 */ /* 0x000fea000383ffff */
.L_x_336:
[----:B0-----:R0:W1:Y:S02]  /*11610*/  SYNCS.PHASECHK.TRANS64.TRYWAIT P0, [R6+URZ], R5 ;  /* 0x00000005060075a7 */ /* 0x001064000800017f */
[----:B-1----:R-:W-:Y:S05]  /*11620*/  @!P0 NANOSLEEP.SYNCS 0x989680 ;  /* 0x009896800000895d */ /* 0x002fea0003900000 */
[----:B------:R-:W1:Y:S02]  /*11630*/  @!P0 SYNCS.PHASECHK.TRANS64 P0, [R6+URZ], R5 ;  /* 0x00000005060085a7 */ /* 0x000e64000800007f */
[----:B-1----:R-:W-:Y:S05]  /*11640*/  @!P0 BRA `(.L_x_336) ;  /* 0xfffffffc00f08947 */ /* 0x002fea000383ffff */
[----:B------:R-:W-:Y:S05]  /*11650*/  BRA `(.L_x_367) ;  /* 0xfffffff400447947 */ /* 0x000fea000383ffff */
.L_x_337:
[----:B0-----:R0:W1:Y:S02]  /*11660*/  SYNCS.PHASECHK.TRANS64.TRYWAIT P0, [R9+URZ], R4 ;  /* 0x00000004090075a7 */ /* 0x001064000800017f */
[----:B-1----:R-:W-:Y:S05]  /*11670*/  @!P0 NANOSLEEP.SYNCS 0x989680 ;  /* 0x009896800000895d */ /* 0x002fea0003900000 */
[----:B------:R-:W1:Y:S02]  /*11680*/  @!P0 SYNCS.PHASECHK.TRANS64 P0, [R9+URZ], R4 ;  /* 0x00000004090085a7 */ /* 0x000e64000800007f */
[----:B-1----:R-:W-:Y:S05]  /*11690*/  @!P0 BRA `(.L_x_337) ;  /* 0xfffffffc00f08947 */ /* 0x002fea000383ffff */
[----:B------:R-:W-:Y:S05]  /*116a0*/  BRA `(.L_x_368) ;  /* 0xfffffff400547947 */ /* 0x000fea000383ffff */
.L_x_338:
[----:B0-----:R0:W1:Y:S02]  /*116b0*/  SYNCS.PHASECHK.TRANS64.TRYWAIT P0, [R6+URZ], R5 ;  /* 0x00000005060075a7 */ /* 0x001064000800017f */
[----:B-1----:R-:W-:Y:S05]  /*116c0*/  @!P0 NANOSLEEP.SYNCS 0x989680 ;  /* 0x009896800000895d */ /* 0x002fea0003900000 */
[----:B------:R-:W1:Y:S02]  /*116d0*/  @!P0 SYNCS.PHASECHK.TRANS64 P0, [R6+URZ], R5 ;  /* 0x00000005060085a7 */ /* 0x000e64000800007f */
[----:B-1----:R-:W-:Y:S05]  /*116e0*/  @!P0 BRA `(.L_x_338) ;  /* 0xfffffffc00f08947 */ /* 0x002fea000383ffff */
[----:B------:R-:W-:Y:S05]  /*116f0*/  BRA `(.L_x_369) ;  /* 0xfffffff400647947 */ /* 0x000fea000383ffff */
.L_x_339:
[----:B0-----:R0:W1:Y:S02]  /*11700*/  SYNCS.PHASECHK.TRANS64.TRYWAIT P0, [R9+URZ], R4 ;  /* 0x00000004090075a7 */ /* 0x001064000800017f */
[----:B-1----:R-:W-:Y:S05]  /*11710*/  @!P0 NANOSLEEP.SYNCS 0x989680 ;  /* 0x009896800000895d */ /* 0x002fea0003900000 */
[----:B------:R-:W1:Y:S02]  /*11720*/  @!P0 SYNCS.PHASECHK.TRANS64 P0, [R9+URZ], R4 ;  /* 0x00000004090085a7 */ /* 0x000e64000800007f */
[----:B-1----:R-:W-:Y:S05]  /*11730*/  @!P0 BRA `(.L_x_339) ;  /* 0xfffffffc00f08947 */ /* 0x002fea000383ffff */
[----:B------:R-:W-:Y:S05]  /*11740*/  BRA `(.L_x_370) ;  /* 0xfffffff400747947 */ /* 0x000fea000383ffff */
.L_x_340:
[----:B-1----:R1:W2:Y:S02]  /*11750*/  SYNCS.PHASECHK.TRANS64.TRYWAIT P0, [R6+URZ], R5 ;  /* 0x00000005060075a7 */ /* 0x0022a4000800017f */
[----:B--2---:R-:W-:Y:S05]  /*11760*/  @!P0 NANOSLEEP.SYNCS 0x989680 ;  /* 0x009896800000895d */ /* 0x004fea0003900000 */
[----:B------:R-:W2:Y:S02]  /*11770*/  @!P0 SYNCS.PHASECHK.TRANS64 P0, [R6+URZ], R5 ;  /* 0x00000005060085a7 */ /* 0x000ea4000800007f */
[----:B--2---:R-:W-:Y:S05]  /*11780*/  @!P0 BRA `(.L_x_340) ;  /* 0xfffffffc00f08947 */ /* 0x004fea000383ffff */
[----:B------:R-:W-:Y:S05]  /*11790*/  BRA `(.L_x_371) ;  /* 0xfffffff4007c7947 */ /* 0x000fea000383ffff */
.L_x_372:
[----:B------:R-:W-:-:S00]  /*117a0*/  BRA `(.L_x_372) ;  /* 0xfffffffc00fc7947 */ /* 0x000fc0000383ffff */
[----:B------:R-:W-:-:S00]  /*117b0*/  NOP ;  /* 0x0000000000007918 */ /* 0x000fc00000000000 */
        /* <DEDUP_REMOVED lines=12> */
.L_x_373:


//--------------------- .nv.shared._ZN7cutlass13device_kernelINS_4gemm6kernel13GemmUniversalIN4cute5tupleIJiiiiEEENS1_10collective13CollectiveMmaINS1_37MainloopSm90TmaGmmaWarpSpecializedFP8ILi22ENS5_IJNS4_1CILi2EEENSA_ILi1EEESC_EEENS1_32KernelTmaWarpSpecializedPingpongEEENS5_IJNSA_ILi64EEENSA_ILi256EEENSA_ILi32EEEEEENS_12float_e4m3_tENS5_IJlSC_lEEESK_SL_NS4_8TiledMMAINS4_8MMA_AtomIJNS4_4SM904GMMA31MMA_64x256x32_F32E4M3E4M3_SS_TNILNSP_7ScaleInE1ELSR_1EEEEEENS4_6LayoutINS5_IJSC_SC_SC_EEENS5_IJNSA_ILi0EEESW_SW_EEEEENS5_IJNS4_10UnderscoreESZ_SZ_EEEEENS4_13SM90_TMA_LOADENS4_14ComposedLayoutINS4_7SwizzleILi1ELi4ELi3EEENS4_18smem_ptr_flag_bitsILi8EEENSU_INS5_IJNSA_ILi8EEESI_EEENS5_IJSI_SC_EEEEEEEvNS4_8identityENS4_23SM90_TMA_LOAD_MULTICASTES1C_vS1D_EENS_8epilogue10collective6detail29Sm90TmaWarpSpecializedAdapterINS1H_15DefaultEpilogueISK_SL_SL_NS1G_6thread17LinearCombinationISK_Li1EffLNS1L_9ScaleType4KindE0ELNS_15FloatRoundStyleE2ESK_EENS1_15EpilogueDefaultEEEEEvvEEEEvNT_6ParamsE --------------------------
	.section	.nv.shared._ZN7cutlass13device_kernelINS_4gemm6kernel13GemmUniversalIN4cute5tupleIJiiiiEEENS1_10collective13CollectiveMmaINS1_37MainloopSm90TmaGmmaWarpSpecializedFP8ILi22ENS5_IJNS4_1CILi2EEENSA_ILi1EEESC_EEENS1_32KernelTmaWarpSpecializedPingpongEEENS5_IJNSA_ILi64EEENSA_ILi256EEENSA_ILi32EEEEEENS_12float_e4m3_tENS5_IJlSC_lEEESK_SL_NS4_8TiledMMAINS4_8MMA_AtomIJNS4_4SM904GMMA31MMA_64x256x32_F32E4M3E4M3_SS_TNILNSP_7ScaleInE1ELSR_1EEEEEENS4_6LayoutINS5_IJSC_SC_SC_EEENS5_IJNSA_ILi0EEESW_SW_EEEEENS5_IJNS4_10UnderscoreESZ_SZ_EEEEENS4_13SM90_TMA_LOADENS4_14ComposedLayoutINS4_7SwizzleILi1ELi4ELi3EEENS4_18smem_ptr_flag_bitsILi8EEENSU_INS5_IJNSA_ILi8EEESI_EEENS5_IJSI_SC_EEEEEEEvNS4_8identityENS4_23SM90_TMA_LOAD_MULTICASTES1C_vS1D_EENS_8epilogue10collective6detail29Sm90TmaWarpSpecializedAdapterINS1H_15DefaultEpilogueISK_SL_SL_NS1G_6thread17LinearCombinationISK_Li1EffLNS1L_9ScaleType4KindE0ELNS_15FloatRoundStyleE2ESK_EENS1_15EpilogueDefaultEEEEEvvEEEEvNT_6ParamsE,"aw",@nobits
	.sectionflags	@""
	.align	16
	.zero		1024


//--------------------- .nv.shared.reserved.0     --------------------------
	.section	.nv.shared.reserved.0,"aw",@nobits
	.weak		__nv_reservedSMEM_offset_0_alias
	.size		__nv_reservedSMEM_offset_0_alias, 0, 0
	.other		__nv_reservedSMEM_offset_0_alias,@"STO_CUDA_RESERVED_SHARED STV_DEFAULT"
__nv_reservedSMEM_offset_0_alias:
	.zero		0


//--------------------- .nv.global                --------------------------
	.section	.nv.global,"aw",@nobits
.nv.global:
	.type		_ZN39_INTERNAL_b0e9248c_4_k_cu_10a507a8_52834cute1_E,@object
	.size		_ZN39_INTERNAL_b0e9248c_4_k_cu_10a507a8_52834cute1_E,(_ZN39_INTERNAL_b0e9248c_4_k_cu_10a507a8_52834cuda3std3__45__cpo6cbeginE - _ZN39_INTERNAL_b0e9248c_4_k_cu_10a507a8_52834cute1_E)
_ZN39_INTERNAL_b0e9248c_4_k_cu_10a507a8_52834cute1_E:
	.zero		1
	.type		_ZN39_INTERNAL_b0e9248c_4_k_cu_10a507a8_52834cuda3std3__45__cpo6cbeginE,@object
	.size		_ZN39_INTERNAL_b0e9248c_4_k_cu_10a507a8_52834cuda3std3__45__cpo6cbeginE,(_ZN39_INTERNAL_b0e9248c_4_k_cu_10a507a8_52834cuda3std3__48in_placeE - _ZN39_INTERNAL_b0e9248c_4_k_cu_10a507a8_52834cuda3std3__45__cpo6cbeginE)
_ZN39_INTERNAL_b0e9248c_4_k_cu_10a507a8_52834cuda3std3__45__cpo6cbeginE:
	.zero		1
	.type		_ZN39_INTERNAL_b0e9248c_4_k_cu_10a507a8_52834cuda3std3__48in_placeE,@object
	.size		_ZN39_INTERNAL_b0e9248c_4_k_cu_10a507a8_52834cuda3std3__48in_placeE,(_ZN39_INTERNAL_b0e9248c_4_k_cu_10a507a8_52834cuda3std6ranges3__45__cpo9iter_moveE - _ZN39_INTERNAL_b0e9248c_4_k_cu_10a507a8_52834cuda3std3__48in_placeE)
_ZN39_INTERNAL_b0e9248c_4_k_cu_10a507a8_52834cuda3std3__48in_placeE:
	.zero		1
	.type		_ZN39_INTERNAL_b0e9248c_4_k_cu_10a507a8_52834cuda3std6ranges3__45__cpo9iter_moveE,@object
	.size		_ZN39_INTERNAL_b0e9248c_4_k_cu_10a507a8_52834cuda3std6ranges3__45__cpo9iter_moveE,(_ZN39_INTERNAL_b0e9248c_4_k_cu_10a507a8_52834cuda3std3__45__cpo5beginE - _ZN39_INTERNAL_b0e9248c_4_k_cu_10a507a8_52834cuda3std6ranges3__45__cpo9iter_moveE)
_ZN39_INTERNAL_b0e9248c_4_k_cu_10a507a8_52834cuda3std6ranges3__45__cpo9iter_moveE:
	.zero		1
	.type		_ZN39_INTERNAL_b0e9248c_4_k_cu_10a507a8_52834cuda3std3__45__cpo5beginE,@object
	.size		_ZN39_INTERNAL_b0e9248c_4_k_cu_10a507a8_52834cuda3std3__45__cpo5beginE,(_ZN39_INTERNAL_b0e9248c_4_k_cu_10a507a8_52834cuda3std3__441_GLOBAL__N__b0e9248c_4_k_cu_10a507a8_52836ignoreE - _ZN39_INTERNAL_b0e9248c_4_k_cu_10a507a8_52834cuda3std3__45__cpo5beginE)
_ZN39_INTERNAL_b0e9248c_4_k_cu_10a507a8_52834cuda3std3__45__cpo5beginE:
	.zero		1
	.type		_ZN39_INTERNAL_b0e9248c_4_k_cu_10a507a8_52834cuda3std3__441_GLOBAL__N__b0e9248c_4_k_cu_10a507a8_52836ignoreE,@object
	.size		_ZN39_INTERNAL_b0e9248c_4_k_cu_10a507a8_52834cuda3std3__441_GLOBAL__N__b0e9248c_4_k_cu_10a507a8_52836ignoreE,(_ZN39_INTERNAL_b0e9248c_4_k_cu_10a507a8_52834cute7productE - _ZN39_INTERNAL_b0e9248c_4_k_cu_10a507a8_52834cuda3std3__441_GLOBAL__N__b0e9248c_4_k_cu_10a507a8_52836ignoreE)
_ZN39_INTERNAL_b0e9248c_4_k_cu_10a507a8_52834cuda3std3__441_GLOBAL__N__b0e9248c_4_k_cu_10a507a8_52836ignoreE:
	.zero		1
	.type		_ZN39_INTERNAL_b0e9248c_4_k_cu_10a507a8_52834cute7productE,@object
	.size		_ZN39_INTERNAL_b0e9248c_4_k_cu_10a507a8_52834cute7productE,(_ZN39_INTERNAL_b0e9248c_4_k_cu_10a507a8_52834cuda3std3__45__cpo3endE - _ZN39_INTERNAL_b0e9248c_4_k_cu_10a507a8_52834cute7productE)
_ZN39_INTERNAL_b0e9248c_4_k_cu_10a507a8_52834cute7productE:
	.zero		1
	.type		_ZN39_INTERNAL_b0e9248c_4_k_cu_10a507a8_52834cuda3std3__45__cpo3endE,@object
	.size		_ZN39_INTERNAL_b0e9248c_4_k_cu_10a507a8_52834cuda3std3__45__cpo3endE,(_ZN39_INTERNAL_b0e9248c_4_k_cu_10a507a8_52834cuda3std3__419piecewise_constructE - _ZN39_INTERNAL_b0e9248c_4_k_cu_10a507a8_52834cuda3std3__45__cpo3endE)
_ZN39_INTERNAL_b0e9248c_4_k_cu_10a507a8_52834cuda3std3__45__cpo3endE:
	.zero		1
	.type		_ZN39_INTERNAL_b0e9248c_4_k_cu_10a507a8_52834cuda3std3__419piecewise_constructE,@object
	.size		_ZN39_INTERNAL_b0e9248c_4_k_cu_10a507a8_52834cuda3std3__419piecewise_constructE,(_ZN39_INTERNAL_b0e9248c_4_k_cu_10a507a8_52834cuda3std3__45__cpo4cendE - _ZN39_INTERNAL_b0e9248c_4_k_cu_10a507a8_52834cuda3std3__419piecewise_constructE)
_ZN39_INTERNAL_b0e9248c_4_k_cu_10a507a8_52834cuda3std3__419piecewise_constructE:
	.zero		1
	.type		_ZN39_INTERNAL_b0e9248c_4_k_cu_10a507a8_52834cuda3std3__45__cpo4cendE,@object
	.size		_ZN39_INTERNAL_b0e9248c_4_k_cu_10a507a8_52834cuda3std3__45__cpo4cendE,(_ZN39_INTERNAL_b0e9248c_4_k_cu_10a507a8_52834cuda3std6ranges3__45__cpo4swapE - _ZN39_INTERNAL_b0e9248c_4_k_cu_10a507a8_52834cuda3std3__45__cpo4cendE)
_ZN39_INTERNAL_b0e9248c_4_k_cu_10a507a8_52834cuda3std3__45__cpo4cendE:
	.zero		1
	.type		_ZN39_INTERNAL_b0e9248c_4_k_cu_10a507a8_52834cuda3std6ranges3__45__cpo4swapE,@object
	.size		_ZN39_INTERNAL_b0e9248c_4_k_cu_10a507a8_52834cuda3std6ranges3__45__cpo4swapE,(.L_7 - _ZN39_INTERNAL_b0e9248c_4_k_cu_10a507a8_52834cuda3std6ranges3__45__cpo4swapE)
_ZN39_INTERNAL_b0e9248c_4_k_cu_10a507a8_52834cuda3std6ranges3__45__cpo4swapE:
	.zero		1
.L_7:


//--------------------- .nv.constant0._ZN7cutlass13device_kernelINS_4gemm6kernel13GemmUniversalIN4cute5tupleIJiiiiEEENS1_10collective13CollectiveMmaINS1_37MainloopSm90TmaGmmaWarpSpecializedFP8ILi22ENS5_IJNS4_1CILi2EEENSA_ILi1EEESC_EEENS1_32KernelTmaWarpSpecializedPingpongEEENS5_IJNSA_ILi64EEENSA_ILi256EEENSA_ILi32EEEEEENS_12float_e4m3_tENS5_IJlSC_lEEESK_SL_NS4_8TiledMMAINS4_8MMA_AtomIJNS4_4SM904GMMA31MMA_64x256x32_F32E4M3E4M3_SS_TNILNSP_7ScaleInE1ELSR_1EEEEEENS4_6LayoutINS5_IJSC_SC_SC_EEENS5_IJNSA_ILi0EEESW_SW_EEEEENS5_IJNS4_10UnderscoreESZ_SZ_EEEEENS4_13SM90_TMA_LOADENS4_14ComposedLayoutINS4_7SwizzleILi1ELi4ELi3EEENS4_18smem_ptr_flag_bitsILi8EEENSU_INS5_IJNSA_ILi8EEESI_EEENS5_IJSI_SC_EEEEEEEvNS4_8identityENS4_23SM90_TMA_LOAD_MULTICASTES1C_vS1D_EENS_8epilogue10collective6detail29Sm90TmaWarpSpecializedAdapterINS1H_15DefaultEpilogueISK_SL_SL_NS1G_6thread17LinearCombinationISK_Li1EffLNS1L_9ScaleType4KindE0ELNS_15FloatRoundStyleE2ESK_EENS1_15EpilogueDefaultEEEEEvvEEEEvNT_6ParamsE --------------------------
	.section	.nv.constant0._ZN7cutlass13device_kernelINS_4gemm6kernel13GemmUniversalIN4cute5tupleIJiiiiEEENS1_10collective13CollectiveMmaINS1_37MainloopSm90TmaGmmaWarpSpecializedFP8ILi22ENS5_IJNS4_1CILi2EEENSA_ILi1EEESC_EEENS1_32KernelTmaWarpSpecializedPingpongEEENS5_IJNSA_ILi64EEENSA_ILi256EEENSA_ILi32EEEEEENS_12float_e4m3_tENS5_IJlSC_lEEESK_SL_NS4_8TiledMMAINS4_8MMA_AtomIJNS4_4SM904GMMA31MMA_64x256x32_F32E4M3E4M3_SS_TNILNSP_7ScaleInE1ELSR_1EEEEEENS4_6LayoutINS5_IJSC_SC_SC_EEENS5_IJNSA_ILi0EEESW_SW_EEEEENS5_IJNS4_10UnderscoreESZ_SZ_EEEEENS4_13SM90_TMA_LOADENS4_14ComposedLayoutINS4_7SwizzleILi1ELi4ELi3EEENS4_18smem_ptr_flag_bitsILi8EEENSU_INS5_IJNSA_ILi8EEESI_EEENS5_IJSI_SC_EEEEEEEvNS4_8identityENS4_23SM90_TMA_LOAD_MULTICASTES1C_vS1D_EENS_8epilogue10collective6detail29Sm90TmaWarpSpecializedAdapterINS1H_15DefaultEpilogueISK_SL_SL_NS1G_6thread17LinearCombinationISK_Li1EffLNS1L_9ScaleType4KindE0ELNS_15FloatRoundStyleE2ESK_EENS1_15EpilogueDefaultEEEEEvvEEEEvNT_6ParamsE,"a",@progbits
	.sectionflags	@""
	.align	4
.nv.constant0._ZN7cutlass13device_kernelINS_4gemm6kernel13GemmUniversalIN4cute5tupleIJiiiiEEENS1_10collective13CollectiveMmaINS1_37MainloopSm90TmaGmmaWarpSpecializedFP8ILi22ENS5_IJNS4_1CILi2EEENSA_ILi1EEESC_EEENS1_32KernelTmaWarpSpecializedPingpongEEENS5_IJNSA_ILi64EEENSA_ILi256EEENSA_ILi32EEEEEENS_12float_e4m3_tENS5_IJlSC_lEEESK_SL_NS4_8TiledMMAINS4_8MMA_AtomIJNS4_4SM904GMMA31MMA_64x256x32_F32E4M3E4M3_SS_TNILNSP_7ScaleInE1ELSR_1EEEEEENS4_6LayoutINS5_IJSC_SC_SC_EEENS5_IJNSA_ILi0EEESW_SW_EEEEENS5_IJNS4_10UnderscoreESZ_SZ_EEEEENS4_13SM90_TMA_LOADENS4_14ComposedLayoutINS4_7SwizzleILi1ELi4ELi3EEENS4_18smem_ptr_flag_bitsILi8EEENSU_INS5_IJNSA_ILi8EEESI_EEENS5_IJSI_SC_EEEEEEEvNS4_8identityENS4_23SM90_TMA_LOAD_MULTICASTES1C_vS1D_EENS_8epilogue10collective6detail29Sm90TmaWarpSpecializedAdapterINS1H_15DefaultEpilogueISK_SL_SL_NS1G_6thread17LinearCombinationISK_Li1EffLNS1L_9ScaleType4KindE0ELNS_15FloatRoundStyleE2ESK_EENS1_15EpilogueDefaultEEEEEvvEEEEvNT_6ParamsE:
	.zero		1664


//--------------------- SYMBOLS --------------------------

	.type		.nv.reservedSmem.offset0,@object
	.size		.nv.reservedSmem.offset0,0x4
